	.target	sm_100a

	.elftype	@"ET_EXEC"


//--------------------- .note.nv.tkinfo           --------------------------
	.section	.note.nv.tkinfo,"",@"SHT_NOTE"
	.sectionflags	@"SHF_NOTE_NV_TKINFO"
	.tkinfo
        /*0018*/ 	.word	0x00000002
        /*0030*/ 	.string	""
        /*0030*/ 	.string	"ptxas"
        /*0030*/ 	.string	"Cuda compilation tools, release 13.0, V13.0.88"
        /*0030*/ 	.string	"Build cuda_13.0.r13.0/compiler.36424714_0"
        /*0030*/ 	.string	"-arch sm_100a -m 64 "



//--------------------- .note.nv.cuinfo           --------------------------
	.section	.note.nv.cuinfo,"",@"SHT_NOTE"
	.sectionflags	@"SHF_NOTE_NV_CUINFO"
        /*0018*/ 	.short	0x0002
        /*001a*/ 	.short	0x0064
        /*001c*/ 	.short	0x0082
	.zero		2


//--------------------- .nv.info                  --------------------------
	.section	.nv.info,"",@"SHT_CUDA_INFO"
	.align	4


	//----- nvinfo : EIATTR_REGCOUNT
	.align		4
        /*0000*/ 	.byte	0x04, 0x2f
        /*0002*/ 	.short	(.L_19 - .L_18)
	.align		4
.L_18:
        /*0004*/ 	.word	index@(_ZN7cutlass13device_kernelINS_4gemm6kernel13GemmUniversalIN4cute5tupleIJiiiiEEENS1_10collective13CollectiveMmaINS1_35MainloopSm100TmaUmmaWarpSpecializedILi34ELi2ELi4ENS5_IJNS4_1CILi2EEESB_NSA_ILi1EEEEEEEENS5_IJNSA_ILi64EEENSA_ILi128EEENSA_ILi32EEEEEENS_12float_e5m2_tENS5_IJlSC_lEEESJ_SK_NS4_8TiledMMAINS4_8MMA_AtomIJNS4_10MMA_TraitsINS4_19SM100_MMA_F8F6F4_SSEJSJ_SJ_fSF_SG_NS4_17integral_constantINS4_4UMMA5MajorELSR_0EEESS_NSP_INSQ_7ScaleInELST_0EEESU_EEEEEENS4_6LayoutINS5_IJSC_SC_SC_EEENS5_IJNSA_ILi0EEESZ_SZ_EEEEENS5_IJNS4_10UnderscoreES12_S12_EEEEENS4_23SM90_TMA_LOAD_MULTICASTENS4_14ComposedLayoutINS4_7SwizzleILi1ELi4ELi3EEENS4_18smem_ptr_flag_bitsILi8EEENSX_INS5_IJNSA_ILi8EEESH_EEENS5_IJSH_SC_EEEEEEEvNS4_8identityES15_S1F_vS1G_EENS_8epilogue10collective18CollectiveEpilogueINS1I_23Sm100TmaWarpSpecializedILi2ELi2ELi32ELb0ELb0EEEJSI_NS5_IJNSX_ISF_SC_EES1N_EEESJ_SK_SJ_SK_NS1I_6fusion15FusionCallbacksIS1M_NS1P_17LinearCombinationISJ_fSJ_fLNS_15FloatRoundStyleE2EEESI_S1O_JEEENS4_5SM1004TMEM4LOAD26SM100_TMEM_LOAD_16dp32b32xENS4_13SM90_TMA_LOADENS16_INS17_ILi2ELi4ELi3EEES1A_NSX_INS5_IJS1B_SF_EEENS5_IJSF_SC_EEEEEEENS4_39AutoVectorizingCopyWithAssumedAlignmentILi128EEENS4_14SM90_TMA_STOREES24_S26_S26_EEEvvEEEEvNT_6ParamsE)
        /*0008*/ 	.word	0x00000072


	//----- nvinfo : EIATTR_FRAME_SIZE
	.align		4
.L_19:
        /*000c*/ 	.byte	0x04, 0x11
        /*000e*/ 	.short	(.L_21 - .L_20)
	.align		4
.L_20:
        /*0010*/ 	.word	index@($__internal_2_$__cuda_sm10x_tcgen05_guardrail_trap_unallocated_columns_being_dealloced)
        /*0014*/ 	.word	0x00000000


	//----- nvinfo : EIATTR_FRAME_SIZE
	.align		4
.L_21:
        /*0018*/ 	.byte	0x04, 0x11
        /*001a*/ 	.short	(.L_23 - .L_22)
	.align		4
.L_22:
        /*001c*/ 	.word	index@($__internal_1_$__cuda_sm10x_tcgen05_guardrail_trap_phase_invalid_during_alloc)
        /*0020*/ 	.word	0x00000000


	//----- nvinfo : EIATTR_FRAME_SIZE
	.align		4
.L_23:
        /*0024*/ 	.byte	0x04, 0x11
        /*0026*/ 	.short	(.L_25 - .L_24)
	.align		4
.L_24:
        /*0028*/ 	.word	index@($__internal_0_$__cuda_sm10x_tcgen05_guardrail_trap_col_being_dealloced_not_returned_by_alloc)
        /*002c*/ 	.word	0x00000000


	//----- nvinfo : EIATTR_FRAME_SIZE
	.align		4
.L_25:
        /*0030*/ 	.byte	0x04, 0x11
        /*0032*/ 	.short	(.L_27 - .L_26)
	.align		4
.L_26:
        /*0034*/ 	.word	index@(_ZN7cutlass13device_kernelINS_4gemm6kernel13GemmUniversalIN4cute5tupleIJiiiiEEENS1_10collective13CollectiveMmaINS1_35MainloopSm100TmaUmmaWarpSpecializedILi34ELi2ELi4ENS5_IJNS4_1CILi2EEESB_NSA_ILi1EEEEEEEENS5_IJNSA_ILi64EEENSA_ILi128EEENSA_ILi32EEEEEENS_12float_e5m2_tENS5_IJlSC_lEEESJ_SK_NS4_8TiledMMAINS4_8MMA_AtomIJNS4_10MMA_TraitsINS4_19SM100_MMA_F8F6F4_SSEJSJ_SJ_fSF_SG_NS4_17integral_constantINS4_4UMMA5MajorELSR_0EEESS_NSP_INSQ_7ScaleInELST_0EEESU_EEEEEENS4_6LayoutINS5_IJSC_SC_SC_EEENS5_IJNSA_ILi0EEESZ_SZ_EEEEENS5_IJNS4_10UnderscoreES12_S12_EEEEENS4_23SM90_TMA_LOAD_MULTICASTENS4_14ComposedLayoutINS4_7SwizzleILi1ELi4ELi3EEENS4_18smem_ptr_flag_bitsILi8EEENSX_INS5_IJNSA_ILi8EEESH_EEENS5_IJSH_SC_EEEEEEEvNS4_8identityES15_S1F_vS1G_EENS_8epilogue10collective18CollectiveEpilogueINS1I_23Sm100TmaWarpSpecializedILi2ELi2ELi32ELb0ELb0EEEJSI_NS5_IJNSX_ISF_SC_EES1N_EEESJ_SK_SJ_SK_NS1I_6fusion15FusionCallbacksIS1M_NS1P_17LinearCombinationISJ_fSJ_fLNS_15FloatRoundStyleE2EEESI_S1O_JEEENS4_5SM1004TMEM4LOAD26SM100_TMEM_LOAD_16dp32b32xENS4_13SM90_TMA_LOADENS16_INS17_ILi2ELi4ELi3EEES1A_NSX_INS5_IJS1B_SF_EEENS5_IJSF_SC_EEEEEEENS4_39AutoVectorizingCopyWithAssumedAlignmentILi128EEENS4_14SM90_TMA_STOREES24_S26_S26_EEEvvEEEEvNT_6ParamsE)
        /*0038*/ 	.word	0x00000000


	//----- nvinfo : EIATTR_MIN_STACK_SIZE
	.align		4
.L_27:
        /*003c*/ 	.byte	0x04, 0x12
        /*003e*/ 	.short	(.L_29 - .L_28)
	.align		4
.L_28:
        /*0040*/ 	.word	index@(_ZN7cutlass13device_kernelINS_4gemm6kernel13GemmUniversalIN4cute5tupleIJiiiiEEENS1_10collective13CollectiveMmaINS1_35MainloopSm100TmaUmmaWarpSpecializedILi34ELi2ELi4ENS5_IJNS4_1CILi2EEESB_NSA_ILi1EEEEEEEENS5_IJNSA_ILi64EEENSA_ILi128EEENSA_ILi32EEEEEENS_12float_e5m2_tENS5_IJlSC_lEEESJ_SK_NS4_8TiledMMAINS4_8MMA_AtomIJNS4_10MMA_TraitsINS4_19SM100_MMA_F8F6F4_SSEJSJ_SJ_fSF_SG_NS4_17integral_constantINS4_4UMMA5MajorELSR_0EEESS_NSP_INSQ_7ScaleInELST_0EEESU_EEEEEENS4_6LayoutINS5_IJSC_SC_SC_EEENS5_IJNSA_ILi0EEESZ_SZ_EEEEENS5_IJNS4_10UnderscoreES12_S12_EEEEENS4_23SM90_TMA_LOAD_MULTICASTENS4_14ComposedLayoutINS4_7SwizzleILi1ELi4ELi3EEENS4_18smem_ptr_flag_bitsILi8EEENSX_INS5_IJNSA_ILi8EEESH_EEENS5_IJSH_SC_EEEEEEEvNS4_8identityES15_S1F_vS1G_EENS_8epilogue10collective18CollectiveEpilogueINS1I_23Sm100TmaWarpSpecializedILi2ELi2ELi32ELb0ELb0EEEJSI_NS5_IJNSX_ISF_SC_EES1N_EEESJ_SK_SJ_SK_NS1I_6fusion15FusionCallbacksIS1M_NS1P_17LinearCombinationISJ_fSJ_fLNS_15FloatRoundStyleE2EEESI_S1O_JEEENS4_5SM1004TMEM4LOAD26SM100_TMEM_LOAD_16dp32b32xENS4_13SM90_TMA_LOADENS16_INS17_ILi2ELi4ELi3EEES1A_NSX_INS5_IJS1B_SF_EEENS5_IJSF_SC_EEEEEEENS4_39AutoVectorizingCopyWithAssumedAlignmentILi128EEENS4_14SM90_TMA_STOREES24_S26_S26_EEEvvEEEEvNT_6ParamsE)
        /*0044*/ 	.word	0x00000000
.L_29:


//--------------------- .nv.compat                --------------------------
	.section	.nv.compat,"",@"SHT_CUDA_COMPAT_INFO"
	.align	4
        /*0000*/ 	.byte	0x02, 0x09, 0x01, 0x00, 0x02, 0x02, 0x02, 0x00, 0x02, 0x05, 0x05, 0x00, 0x03, 0x07, 0x01, 0x01
        /*0010*/ 	.byte	0x02, 0x03, 0x01, 0x00, 0x02, 0x06, 0x01, 0x00, 0x04, 0x0b, 0x08, 0x00, 0x09, 0x00, 0x00, 0x00
        /*0020*/ 	.byte	0x00, 0x00, 0x00, 0x00


//--------------------- .nv.info._ZN7cutlass13device_kernelINS_4gemm6kernel13GemmUniversalIN4cute5tupleIJiiiiEEENS1_10collective13CollectiveMmaINS1_35MainloopSm100TmaUmmaWarpSpecializedILi34ELi2ELi4ENS5_IJNS4_1CILi2EEESB_NSA_ILi1EEEEEEEENS5_IJNSA_ILi64EEENSA_ILi128EEENSA_ILi32EEEEEENS_12float_e5m2_tENS5_IJlSC_lEEESJ_SK_NS4_8TiledMMAINS4_8MMA_AtomIJNS4_10MMA_TraitsINS4_19SM100_MMA_F8F6F4_SSEJSJ_SJ_fSF_SG_NS4_17integral_constantINS4_4UMMA5MajorELSR_0EEESS_NSP_INSQ_7ScaleInELST_0EEESU_EEEEEENS4_6LayoutINS5_IJSC_SC_SC_EEENS5_IJNSA_ILi0EEESZ_SZ_EEEEENS5_IJNS4_10UnderscoreES12_S12_EEEEENS4_23SM90_TMA_LOAD_MULTICASTENS4_14ComposedLayoutINS4_7SwizzleILi1ELi4ELi3EEENS4_18smem_ptr_flag_bitsILi8EEENSX_INS5_IJNSA_ILi8EEESH_EEENS5_IJSH_SC_EEEEEEEvNS4_8identityES15_S1F_vS1G_EENS_8epilogue10collective18CollectiveEpilogueINS1I_23Sm100TmaWarpSpecializedILi2ELi2ELi32ELb0ELb0EEEJSI_NS5_IJNSX_ISF_SC_EES1N_EEESJ_SK_SJ_SK_NS1I_6fusion15FusionCallbacksIS1M_NS1P_17LinearCombinationISJ_fSJ_fLNS_15FloatRoundStyleE2EEESI_S1O_JEEENS4_5SM1004TMEM4LOAD26SM100_TMEM_LOAD_16dp32b32xENS4_13SM90_TMA_LOADENS16_INS17_ILi2ELi4ELi3EEES1A_NSX_INS5_IJS1B_SF_EEENS5_IJSF_SC_EEEEEEENS4_39AutoVectorizingCopyWithAssumedAlignmentILi128EEENS4_14SM90_TMA_STOREES24_S26_S26_EEEvvEEEEvNT_6ParamsE --------------------------
	.section	.nv.info._ZN7cutlass13device_kernelINS_4gemm6kernel13GemmUniversalIN4cute5tupleIJiiiiEEENS1_10collective13CollectiveMmaINS1_35MainloopSm100TmaUmmaWarpSpecializedILi34ELi2ELi4ENS5_IJNS4_1CILi2EEESB_NSA_ILi1EEEEEEEENS5_IJNSA_ILi64EEENSA_ILi128EEENSA_ILi32EEEEEENS_12float_e5m2_tENS5_IJlSC_lEEESJ_SK_NS4_8TiledMMAINS4_8MMA_AtomIJNS4_10MMA_TraitsINS4_19SM100_MMA_F8F6F4_SSEJSJ_SJ_fSF_SG_NS4_17integral_constantINS4_4UMMA5MajorELSR_0EEESS_NSP_INSQ_7ScaleInELST_0EEESU_EEEEEENS4_6LayoutINS5_IJSC_SC_SC_EEENS5_IJNSA_ILi0EEESZ_SZ_EEEEENS5_IJNS4_10UnderscoreES12_S12_EEEEENS4_23SM90_TMA_LOAD_MULTICASTENS4_14ComposedLayoutINS4_7SwizzleILi1ELi4ELi3EEENS4_18smem_ptr_flag_bitsILi8EEENSX_INS5_IJNSA_ILi8EEESH_EEENS5_IJSH_SC_EEEEEEEvNS4_8identityES15_S1F_vS1G_EENS_8epilogue10collective18CollectiveEpilogueINS1I_23Sm100TmaWarpSpecializedILi2ELi2ELi32ELb0ELb0EEEJSI_NS5_IJNSX_ISF_SC_EES1N_EEESJ_SK_SJ_SK_NS1I_6fusion15FusionCallbacksIS1M_NS1P_17LinearCombinationISJ_fSJ_fLNS_15FloatRoundStyleE2EEESI_S1O_JEEENS4_5SM1004TMEM4LOAD26SM100_TMEM_LOAD_16dp32b32xENS4_13SM90_TMA_LOADENS16_INS17_ILi2ELi4ELi3EEES1A_NSX_INS5_IJS1B_SF_EEENS5_IJSF_SC_EEEEEEENS4_39AutoVectorizingCopyWithAssumedAlignmentILi128EEENS4_14SM90_TMA_STOREES24_S26_S26_EEEvvEEEEvNT_6ParamsE,"",@"SHT_CUDA_INFO"
	.sectionflags	@""
	.align	4


	//----- nvinfo : EIATTR_CUDA_API_VERSION
	.align		4
        /*0000*/ 	.byte	0x04, 0x37
        /*0002*/ 	.short	(.L_31 - .L_30)
.L_30:
        /*0004*/ 	.word	0x00000082


	//----- nvinfo : EIATTR_KPARAM_INFO
	.align		4
.L_31:
        /*0008*/ 	.byte	0x04, 0x17
        /*000a*/ 	.short	(.L_33 - .L_32)
.L_32:
        /*000c*/ 	.word	0x00000000
        /*0010*/ 	.short	0x0000
        /*0012*/ 	.short	0x0000
        /*0014*/ 	.byte	0x00, 0xf0, 0x01, 0x20


	//----- nvinfo : EIATTR_AT_ENTRY_FRAGMENTS
	.align		4
.L_33:
        /*0018*/ 	.byte	0x04, 0x4f
        /*001a*/ 	.short	(.L_35 - .L_34)


	//   ....[0]....
.L_34:
        /*001c*/ 	.word	0x00000006


	//----- nvinfo : EIATTR_RESERVED_SMEM_USED
	.align		4
.L_35:
        /*0020*/ 	.byte	0x01, 0x41
	.zero		2


	//----- nvinfo : EIATTR_SPARSE_MMA_MASK
	.align		4
        /*0024*/ 	.byte	0x03, 0x50
        /*0026*/ 	.short	0x0000


	//----- nvinfo : EIATTR_TCGEN05_1CTA_USED
	.align		4
        /*0028*/ 	.byte	0x01, 0x51
	.zero		2


	//----- nvinfo : EIATTR_MAXREG_COUNT
	.align		4
        /*002c*/ 	.byte	0x03, 0x1b
        /*002e*/ 	.short	0x00ff


	//----- nvinfo : EIATTR_NUM_BARRIERS
	.align		4
        /*0030*/ 	.byte	0x02, 0x4c
        /*0032*/ 	.byte	0x07
	.zero		1


	//----- nvinfo : EIATTR_EXTERNS
	.align		4
        /*0034*/ 	.byte	0x04, 0x0f
        /*0036*/ 	.short	(.L_37 - .L_36)


	//   ....[0]....
	.align		4
.L_36:
        /*0038*/ 	.word	index@(__assertfail)


	//----- nvinfo : EIATTR_MERCURY_ISA_VERSION
	.align		4
.L_37:
        /*003c*/ 	.byte	0x03, 0x5f
        /*003e*/ 	.short	0x0101


	//----- nvinfo : EIATTR_INT_WARP_WIDE_INSTR_OFFSETS
	.align		4
        /*0040*/ 	.byte	0x04, 0x31
        /*0042*/ 	.short	(.L_39 - .L_38)


	//   ....[0]....
.L_38:
        /*0044*/ 	.word	0x00005170


	//   ....[1]....
        /*0048*/ 	.word	0x00005190


	//   ....[2]....
        /*004c*/ 	.word	0x000051c0


	//   ....[3]....
        /*0050*/ 	.word	0x00005d00


	//   ....[4]....
        /*0054*/ 	.word	0x00005d70


	//   ....[5]....
        /*0058*/ 	.word	0x00005e40


	//   ....[6]....
        /*005c*/ 	.word	0x00005ef0


	//----- nvinfo : EIATTR_COOP_GROUP_MASK_REGIDS
	.align		4
.L_39:
        /*0060*/ 	.byte	0x04, 0x29
        /*0062*/ 	.short	(.L_41 - .L_40)


	//   ....[0]....
.L_40:
        /*0064*/ 	.word	0xffffffff


	//   ....[1]....
        /*0068*/ 	.word	0xffffffff


	//   ....[2]....
        /*006c*/ 	.word	0xffffffff


	//   ....[3]....
        /*0070*/ 	.word	0xffffffff


	//   ....[4]....
        /*0074*/ 	.word	0xffffffff


	//   ....[5]....
        /*0078*/ 	.word	0xffffffff


	//   ....[6]....
        /*007c*/ 	.word	0xffffffff


	//   ....[7]....
        /*0080*/ 	.word	0xffffffff


	//   ....[8]....
        /*0084*/ 	.word	0xffffffff


	//   ....[9]....
        /*0088*/ 	.word	0xffffffff


	//   ....[10]....
        /*008c*/ 	.word	0xffffffff


	//   ....[11]....
        /*0090*/ 	.word	0xffffffff


	//   ....[12]....
        /*0094*/ 	.word	0xffffffff


	//   ....[13]....
        /*0098*/ 	.word	0xffffffff


	//----- nvinfo : EIATTR_COOP_GROUP_INSTR_OFFSETS
	.align		4
.L_41:
        /*009c*/ 	.byte	0x04, 0x28
        /*009e*/ 	.short	(.L_43 - .L_42)


	//   ....[0]....
.L_42:
        /*00a0*/ 	.word	0x00000080


	//   ....[1]....
        /*00a4*/ 	.word	0x000004f0


	//   ....[2]....
        /*00a8*/ 	.word	0x00000a90


	//   ....[3]....
        /*00ac*/ 	.word	0x00000bf0


	//   ....[4]....
        /*00b0*/ 	.word	0x00000cf0


	//   ....[5]....
        /*00b4*/ 	.word	0x00000e60


	//   ....[6]....
        /*00b8*/ 	.word	0x00001000


	//   ....[7]....
        /*00bc*/ 	.word	0x000011b0


	//   ....[8]....
        /*00c0*/ 	.word	0x00002500


	//   ....[9]....
        /*00c4*/ 	.word	0x000044b0


	//   ....[10]....
        /*00c8*/ 	.word	0x000046c0


	//   ....[11]....
        /*00cc*/ 	.word	0x000046f0


	//   ....[12]....
        /*00d0*/ 	.word	0x00005050


	//   ....[13]....
        /*00d4*/ 	.word	0x00005280


	//----- nvinfo : EIATTR_VRC_CTA_INIT_COUNT
	.align		4
.L_43:
        /*00d8*/ 	.byte	0x02, 0x4a
        /*00da*/ 	.byte	0x80
	.zero		1


	//----- nvinfo : EIATTR_SYSCALL_OFFSETS
	.align		4
        /*00dc*/ 	.byte	0x04, 0x46
        /*00de*/ 	.short	(.L_45 - .L_44)


	//   ....[0]....
.L_44:
        /*00e0*/ 	.word	0x00006b00


	//   ....[1]....
        /*00e4*/ 	.word	0x00006c40


	//   ....[2]....
        /*00e8*/ 	.word	0x00007470


	//   ....[3]....
        /*00ec*/ 	.word	0x00008200


	//----- nvinfo : EIATTR_MBARRIER_INSTR_OFFSETS
	.align		4
.L_45:
        /*00f0*/ 	.byte	0x04, 0x39
        /*00f2*/ 	.short	(.L_47 - .L_46)


	//   ....[0]....
.L_46:
        /*00f4*/ 	.word	0x00000630
        /*00f8*/ 	.word	0x000000ff
        /*00fc*/ 	.word	0x00000000
        /*0100*/ 	.short	0x0100
        /*0102*/ 	.byte	0x04
	.zero		1


	//   ....[1]....
        /*0104*/ 	.word	0x00000640
        /*0108*/ 	.word	0x000000ff
        /*010c*/ 	.word	0x00000110
        /*0110*/ 	.short	0x0100
        /*0112*/ 	.byte	0x04
	.zero		1


	//   ....[2]....
        /*0114*/ 	.word	0x00000650
        /*0118*/ 	.word	0x000000ff
        /*011c*/ 	.word	0x00000008
        /*0120*/ 	.short	0x0100
        /*0122*/ 	.byte	0x04
	.zero		1


	//   ....[3]....
        /*0124*/ 	.word	0x00000660
        /*0128*/ 	.word	0x000000ff
        /*012c*/ 	.word	0x00000118
        /*0130*/ 	.short	0x0100
        /*0132*/ 	.byte	0x04
	.zero		1


	//   ....[4]....
        /*0134*/ 	.word	0x00000670
        /*0138*/ 	.word	0x000000ff
        /*013c*/ 	.word	0x00000010
        /*0140*/ 	.short	0x0100
        /*0142*/ 	.byte	0x04
	.zero		1


	//   ....[5]....
        /*0144*/ 	.word	0x00000680
        /*0148*/ 	.word	0x000000ff
        /*014c*/ 	.word	0x00000120
        /*0150*/ 	.short	0x0100
        /*0152*/ 	.byte	0x04
	.zero		1


	//   ....[6]....
        /*0154*/ 	.word	0x00000690
        /*0158*/ 	.word	0x000000ff
        /*015c*/ 	.word	0x00000018
        /*0160*/ 	.short	0x0100
        /*0162*/ 	.byte	0x04
	.zero		1


	//   ....[7]....
        /*0164*/ 	.word	0x000006a0
        /*0168*/ 	.word	0x000000ff
        /*016c*/ 	.word	0x00000128
        /*0170*/ 	.short	0x0100
        /*0172*/ 	.byte	0x04
	.zero		1


	//   ....[8]....
        /*0174*/ 	.word	0x000006b0
        /*0178*/ 	.word	0x000000ff
        /*017c*/ 	.word	0x00000020
        /*0180*/ 	.short	0x0100
        /*0182*/ 	.byte	0x04
	.zero		1


	//   ....[9]....
        /*0184*/ 	.word	0x000006c0
        /*0188*/ 	.word	0x000000ff
        /*018c*/ 	.word	0x00000130
        /*0190*/ 	.short	0x0100
        /*0192*/ 	.byte	0x04
	.zero		1


	//   ....[10]....
        /*0194*/ 	.word	0x000006d0
        /*0198*/ 	.word	0x000000ff
        /*019c*/ 	.word	0x00000028
        /*01a0*/ 	.short	0x0100
        /*01a2*/ 	.byte	0x04
	.zero		1


	//   ....[11]....
        /*01a4*/ 	.word	0x000006e0
        /*01a8*/ 	.word	0x000000ff
        /*01ac*/ 	.word	0x00000138
        /*01b0*/ 	.short	0x0100
        /*01b2*/ 	.byte	0x04
	.zero		1


	//   ....[12]....
        /*01b4*/ 	.word	0x000006f0
        /*01b8*/ 	.word	0x000000ff
        /*01bc*/ 	.word	0x00000030
        /*01c0*/ 	.short	0x0100
        /*01c2*/ 	.byte	0x04
	.zero		1


	//   ....[13]....
        /*01c4*/ 	.word	0x00000700
        /*01c8*/ 	.word	0x000000ff
        /*01cc*/ 	.word	0x00000140
        /*01d0*/ 	.short	0x0100
        /*01d2*/ 	.byte	0x04
	.zero		1


	//   ....[14]....
        /*01d4*/ 	.word	0x00000710
        /*01d8*/ 	.word	0x000000ff
        /*01dc*/ 	.word	0x00000038
        /*01e0*/ 	.short	0x0100
        /*01e2*/ 	.byte	0x04
	.zero		1


	//   ....[15]....
        /*01e4*/ 	.word	0x00000720
        /*01e8*/ 	.word	0x000000ff
        /*01ec*/ 	.word	0x00000148
        /*01f0*/ 	.short	0x0100
        /*01f2*/ 	.byte	0x04
	.zero		1


	//   ....[16]....
        /*01f4*/ 	.word	0x00000730
        /*01f8*/ 	.word	0x000000ff
        /*01fc*/ 	.word	0x00000040
        /*0200*/ 	.short	0x0100
        /*0202*/ 	.byte	0x04
	.zero		1


	//   ....[17]....
        /*0204*/ 	.word	0x00000740
        /*0208*/ 	.word	0x000000ff
        /*020c*/ 	.word	0x00000150
        /*0210*/ 	.short	0x0100
        /*0212*/ 	.byte	0x04
	.zero		1


	//   ....[18]....
        /*0214*/ 	.word	0x00000750
        /*0218*/ 	.word	0x000000ff
        /*021c*/ 	.word	0x00000048
        /*0220*/ 	.short	0x0100
        /*0222*/ 	.byte	0x04
	.zero		1


	//   ....[19]....
        /*0224*/ 	.word	0x00000760
        /*0228*/ 	.word	0x000000ff
        /*022c*/ 	.word	0x00000158
        /*0230*/ 	.short	0x0100
        /*0232*/ 	.byte	0x04
	.zero		1


	//   ....[20]....
        /*0234*/ 	.word	0x00000770
        /*0238*/ 	.word	0x000000ff
        /*023c*/ 	.word	0x00000050
        /*0240*/ 	.short	0x0100
        /*0242*/ 	.byte	0x04
	.zero		1


	//   ....[21]....
        /*0244*/ 	.word	0x00000780
        /*0248*/ 	.word	0x000000ff
        /*024c*/ 	.word	0x00000160
        /*0250*/ 	.short	0x0100
        /*0252*/ 	.byte	0x04
	.zero		1


	//   ....[22]....
        /*0254*/ 	.word	0x00000790
        /*0258*/ 	.word	0x000000ff
        /*025c*/ 	.word	0x00000058
        /*0260*/ 	.short	0x0100
        /*0262*/ 	.byte	0x04
	.zero		1


	//   ....[23]....
        /*0264*/ 	.word	0x000007a0
        /*0268*/ 	.word	0x000000ff
        /*026c*/ 	.word	0x00000168
        /*0270*/ 	.short	0x0100
        /*0272*/ 	.byte	0x04
	.zero		1


	//   ....[24]....
        /*0274*/ 	.word	0x000007b0
        /*0278*/ 	.word	0x000000ff
        /*027c*/ 	.word	0x00000060
        /*0280*/ 	.short	0x0100
        /*0282*/ 	.byte	0x04
	.zero		1


	//   ....[25]....
        /*0284*/ 	.word	0x000007c0
        /*0288*/ 	.word	0x000000ff
        /*028c*/ 	.word	0x00000170
        /*0290*/ 	.short	0x0100
        /*0292*/ 	.byte	0x04
	.zero		1


	//   ....[26]....
        /*0294*/ 	.word	0x000007d0
        /*0298*/ 	.word	0x000000ff
        /*029c*/ 	.word	0x00000068
        /*02a0*/ 	.short	0x0100
        /*02a2*/ 	.byte	0x04
	.zero		1


	//   ....[27]....
        /*02a4*/ 	.word	0x000007e0
        /*02a8*/ 	.word	0x000000ff
        /*02ac*/ 	.word	0x00000178
        /*02b0*/ 	.short	0x0100
        /*02b2*/ 	.byte	0x04
	.zero		1


	//   ....[28]....
        /*02b4*/ 	.word	0x000007f0
        /*02b8*/ 	.word	0x000000ff
        /*02bc*/ 	.word	0x00000070
        /*02c0*/ 	.short	0x0100
        /*02c2*/ 	.byte	0x04
	.zero		1


	//   ....[29]....
        /*02c4*/ 	.word	0x00000800
        /*02c8*/ 	.word	0x000000ff
        /*02cc*/ 	.word	0x00000180
        /*02d0*/ 	.short	0x0100
        /*02d2*/ 	.byte	0x04
	.zero		1


	//   ....[30]....
        /*02d4*/ 	.word	0x00000810
        /*02d8*/ 	.word	0x000000ff
        /*02dc*/ 	.word	0x00000078
        /*02e0*/ 	.short	0x0100
        /*02e2*/ 	.byte	0x04
	.zero		1


	//   ....[31]....
        /*02e4*/ 	.word	0x00000820
        /*02e8*/ 	.word	0x000000ff
        /*02ec*/ 	.word	0x00000188
        /*02f0*/ 	.short	0x0100
        /*02f2*/ 	.byte	0x04
	.zero		1


	//   ....[32]....
        /*02f4*/ 	.word	0x00000830
        /*02f8*/ 	.word	0x000000ff
        /*02fc*/ 	.word	0x00000080
        /*0300*/ 	.short	0x0100
        /*0302*/ 	.byte	0x04
	.zero		1


	//   ....[33]....
        /*0304*/ 	.word	0x00000840
        /*0308*/ 	.word	0x000000ff
        /*030c*/ 	.word	0x00000190
        /*0310*/ 	.short	0x0100
        /*0312*/ 	.byte	0x04
	.zero		1


	//   ....[34]....
        /*0314*/ 	.word	0x00000850
        /*0318*/ 	.word	0x000000ff
        /*031c*/ 	.word	0x00000088
        /*0320*/ 	.short	0x0100
        /*0322*/ 	.byte	0x04
	.zero		1


	//   ....[35]....
        /*0324*/ 	.word	0x00000860
        /*0328*/ 	.word	0x000000ff
        /*032c*/ 	.word	0x00000198
        /*0330*/ 	.short	0x0100
        /*0332*/ 	.byte	0x04
	.zero		1


	//   ....[36]....
        /*0334*/ 	.word	0x00000870
        /*0338*/ 	.word	0x000000ff
        /*033c*/ 	.word	0x00000090
        /*0340*/ 	.short	0x0100
        /*0342*/ 	.byte	0x04
	.zero		1


	//   ....[37]....
        /*0344*/ 	.word	0x00000880
        /*0348*/ 	.word	0x000000ff
        /*034c*/ 	.word	0x000001a0
        /*0350*/ 	.short	0x0100
        /*0352*/ 	.byte	0x04
	.zero		1


	//   ....[38]....
        /*0354*/ 	.word	0x00000890
        /*0358*/ 	.word	0x000000ff
        /*035c*/ 	.word	0x00000098
        /*0360*/ 	.short	0x0100
        /*0362*/ 	.byte	0x04
	.zero		1


	//   ....[39]....
        /*0364*/ 	.word	0x000008a0
        /*0368*/ 	.word	0x000000ff
        /*036c*/ 	.word	0x000001a8
        /*0370*/ 	.short	0x0100
        /*0372*/ 	.byte	0x04
	.zero		1


	//   ....[40]....
        /*0374*/ 	.word	0x000008b0
        /*0378*/ 	.word	0x000000ff
        /*037c*/ 	.word	0x000000a0
        /*0380*/ 	.short	0x0100
        /*0382*/ 	.byte	0x04
	.zero		1


	//   ....[41]....
        /*0384*/ 	.word	0x000008c0
        /*0388*/ 	.word	0x000000ff
        /*038c*/ 	.word	0x000001b0
        /*0390*/ 	.short	0x0100
        /*0392*/ 	.byte	0x04
	.zero		1


	//   ....[42]....
        /*0394*/ 	.word	0x000008d0
        /*0398*/ 	.word	0x000000ff
        /*039c*/ 	.word	0x000000a8
        /*03a0*/ 	.short	0x0100
        /*03a2*/ 	.byte	0x04
	.zero		1


	//   ....[43]....
        /*03a4*/ 	.word	0x000008e0
        /*03a8*/ 	.word	0x000000ff
        /*03ac*/ 	.word	0x000001b8
        /*03b0*/ 	.short	0x0100
        /*03b2*/ 	.byte	0x04
	.zero		1


	//   ....[44]....
        /*03b4*/ 	.word	0x000008f0
        /*03b8*/ 	.word	0x000000ff
        /*03bc*/ 	.word	0x000000b0
        /*03c0*/ 	.short	0x0100
        /*03c2*/ 	.byte	0x04
	.zero		1


	//   ....[45]....
        /*03c4*/ 	.word	0x00000900
        /*03c8*/ 	.word	0x000000ff
        /*03cc*/ 	.word	0x000001c0
        /*03d0*/ 	.short	0x0100
        /*03d2*/ 	.byte	0x04
	.zero		1


	//   ....[46]....
        /*03d4*/ 	.word	0x00000910
        /*03d8*/ 	.word	0x000000ff
        /*03dc*/ 	.word	0x000000b8
        /*03e0*/ 	.short	0x0100
        /*03e2*/ 	.byte	0x04
	.zero		1


	//   ....[47]....
        /*03e4*/ 	.word	0x00000920
        /*03e8*/ 	.word	0x000000ff
        /*03ec*/ 	.word	0x000001c8
        /*03f0*/ 	.short	0x0100
        /*03f2*/ 	.byte	0x04
	.zero		1


	//   ....[48]....
        /*03f4*/ 	.word	0x00000930
        /*03f8*/ 	.word	0x000000ff
        /*03fc*/ 	.word	0x000000c0
        /*0400*/ 	.short	0x0100
        /*0402*/ 	.byte	0x04
	.zero		1


	//   ....[49]....
        /*0404*/ 	.word	0x00000940
        /*0408*/ 	.word	0x000000ff
        /*040c*/ 	.word	0x000001d0
        /*0410*/ 	.short	0x0100
        /*0412*/ 	.byte	0x04
	.zero		1


	//   ....[50]....
        /*0414*/ 	.word	0x00000950
        /*0418*/ 	.word	0x000000ff
        /*041c*/ 	.word	0x000000c8
        /*0420*/ 	.short	0x0100
        /*0422*/ 	.byte	0x04
	.zero		1


	//   ....[51]....
        /*0424*/ 	.word	0x00000960
        /*0428*/ 	.word	0x000000ff
        /*042c*/ 	.word	0x000001d8
        /*0430*/ 	.short	0x0100
        /*0432*/ 	.byte	0x04
	.zero		1


	//   ....[52]....
        /*0434*/ 	.word	0x00000970
        /*0438*/ 	.word	0x000000ff
        /*043c*/ 	.word	0x000000d0
        /*0440*/ 	.short	0x0100
        /*0442*/ 	.byte	0x04
	.zero		1


	//   ....[53]....
        /*0444*/ 	.word	0x00000980
        /*0448*/ 	.word	0x000000ff
        /*044c*/ 	.word	0x000001e0
        /*0450*/ 	.short	0x0100
        /*0452*/ 	.byte	0x04
	.zero		1


	//   ....[54]....
        /*0454*/ 	.word	0x00000990
        /*0458*/ 	.word	0x000000ff
        /*045c*/ 	.word	0x000000d8
        /*0460*/ 	.short	0x0100
        /*0462*/ 	.byte	0x04
	.zero		1


	//   ....[55]....
        /*0464*/ 	.word	0x000009a0
        /*0468*/ 	.word	0x000000ff
        /*046c*/ 	.word	0x000001e8
        /*0470*/ 	.short	0x0100
        /*0472*/ 	.byte	0x04
	.zero		1


	//   ....[56]....
        /*0474*/ 	.word	0x000009b0
        /*0478*/ 	.word	0x000000ff
        /*047c*/ 	.word	0x000000e0
        /*0480*/ 	.short	0x0100
        /*0482*/ 	.byte	0x04
	.zero		1


	//   ....[57]....
        /*0484*/ 	.word	0x000009c0
        /*0488*/ 	.word	0x000000ff
        /*048c*/ 	.word	0x000001f0
        /*0490*/ 	.short	0x0100
        /*0492*/ 	.byte	0x04
	.zero		1


	//   ....[58]....
        /*0494*/ 	.word	0x000009d0
        /*0498*/ 	.word	0x000000ff
        /*049c*/ 	.word	0x000000e8
        /*04a0*/ 	.short	0x0100
        /*04a2*/ 	.byte	0x04
	.zero		1


	//   ....[59]....
        /*04a4*/ 	.word	0x000009e0
        /*04a8*/ 	.word	0x000000ff
        /*04ac*/ 	.word	0x000001f8
        /*04b0*/ 	.short	0x0100
        /*04b2*/ 	.byte	0x04
	.zero		1


	//   ....[60]....
        /*04b4*/ 	.word	0x000009f0
        /*04b8*/ 	.word	0x000000ff
        /*04bc*/ 	.word	0x000000f0
        /*04c0*/ 	.short	0x0100
        /*04c2*/ 	.byte	0x04
	.zero		1


	//   ....[61]....
        /*04c4*/ 	.word	0x00000a00
        /*04c8*/ 	.word	0x000000ff
        /*04cc*/ 	.word	0x00000200
        /*04d0*/ 	.short	0x0100
        /*04d2*/ 	.byte	0x04
	.zero		1


	//   ....[62]....
        /*04d4*/ 	.word	0x00000a10
        /*04d8*/ 	.word	0x000000ff
        /*04dc*/ 	.word	0x000000f8
        /*04e0*/ 	.short	0x0100
        /*04e2*/ 	.byte	0x04
	.zero		1


	//   ....[63]....
        /*04e4*/ 	.word	0x00000a20
        /*04e8*/ 	.word	0x000000ff
        /*04ec*/ 	.word	0x00000208
        /*04f0*/ 	.short	0x0100
        /*04f2*/ 	.byte	0x04
	.zero		1


	//   ....[64]....
        /*04f4*/ 	.word	0x00000a30
        /*04f8*/ 	.word	0x000000ff
        /*04fc*/ 	.word	0x00000100
        /*0500*/ 	.short	0x0100
        /*0502*/ 	.byte	0x04
	.zero		1


	//   ....[65]....
        /*0504*/ 	.word	0x00000a40
        /*0508*/ 	.word	0x000000ff
        /*050c*/ 	.word	0x00000210
        /*0510*/ 	.short	0x0100
        /*0512*/ 	.byte	0x04
	.zero		1


	//   ....[66]....
        /*0514*/ 	.word	0x00000a50
        /*0518*/ 	.word	0x000000ff
        /*051c*/ 	.word	0x00000108
        /*0520*/ 	.short	0x0100
        /*0522*/ 	.byte	0x04
	.zero		1


	//   ....[67]....
        /*0524*/ 	.word	0x00000a60
        /*0528*/ 	.word	0x000000ff
        /*052c*/ 	.word	0x00000218
        /*0530*/ 	.short	0x0100
        /*0532*/ 	.byte	0x04
	.zero		1


	//   ....[68]....
        /*0534*/ 	.word	0x00000ba0
        /*0538*/ 	.word	0x000000ff
        /*053c*/ 	.word	0x00000220
        /*0540*/ 	.short	0x0100
        /*0542*/ 	.byte	0x04
	.zero		1


	//   ....[69]....
        /*0544*/ 	.word	0x00000bb0
        /*0548*/ 	.word	0x000000ff
        /*054c*/ 	.word	0x00000230
        /*0550*/ 	.short	0x0100
        /*0552*/ 	.byte	0x04
	.zero		1


	//   ....[70]....
        /*0554*/ 	.word	0x00000bc0
        /*0558*/ 	.word	0x000000ff
        /*055c*/ 	.word	0x00000228
        /*0560*/ 	.short	0x0100
        /*0562*/ 	.byte	0x04
	.zero		1


	//   ....[71]....
        /*0564*/ 	.word	0x00000bd0
        /*0568*/ 	.word	0x000000ff
        /*056c*/ 	.word	0x00000238
        /*0570*/ 	.short	0x0100
        /*0572*/ 	.byte	0x04
	.zero		1


	//   ....[72]....
        /*0574*/ 	.word	0x00000cc0
        /*0578*/ 	.word	0x000000ff
        /*057c*/ 	.word	0x00000240
        /*0580*/ 	.short	0x0100
        /*0582*/ 	.byte	0x06
	.zero		1


	//   ....[73]....
        /*0584*/ 	.word	0x00000cd0
        /*0588*/ 	.word	0x000000ff
        /*058c*/ 	.word	0x00000248
        /*0590*/ 	.short	0x0100
        /*0592*/ 	.byte	0x06
	.zero		1


	//   ....[74]....
        /*0594*/ 	.word	0x00000e10
        /*0598*/ 	.word	0x000000ff
        /*059c*/ 	.word	0x00000250
        /*05a0*/ 	.short	0x0100
        /*05a2*/ 	.byte	0x06
	.zero		1


	//   ....[75]....
        /*05a4*/ 	.word	0x00000e20
        /*05a8*/ 	.word	0x000000ff
        /*05ac*/ 	.word	0x00000260
        /*05b0*/ 	.short	0x0100
        /*05b2*/ 	.byte	0x06
	.zero		1


	//   ....[76]....
        /*05b4*/ 	.word	0x00000e30
        /*05b8*/ 	.word	0x000000ff
        /*05bc*/ 	.word	0x00000258
        /*05c0*/ 	.short	0x0100
        /*05c2*/ 	.byte	0x06
	.zero		1


	//   ....[77]....
        /*05c4*/ 	.word	0x00000e40
        /*05c8*/ 	.word	0x000000ff
        /*05cc*/ 	.word	0x00000268
        /*05d0*/ 	.short	0x0100
        /*05d2*/ 	.byte	0x06
	.zero		1


	//   ....[78]....
        /*05d4*/ 	.word	0x00000f70
        /*05d8*/ 	.word	0x000000ff
        /*05dc*/ 	.word	0x00000270
        /*05e0*/ 	.short	0x0100
        /*05e2*/ 	.byte	0x04
	.zero		1


	//   ....[79]....
        /*05e4*/ 	.word	0x00000f80
        /*05e8*/ 	.word	0x000000ff
        /*05ec*/ 	.word	0x00000290
        /*05f0*/ 	.short	0x0100
        /*05f2*/ 	.byte	0x04
	.zero		1


	//   ....[80]....
        /*05f4*/ 	.word	0x00000f90
        /*05f8*/ 	.word	0x000000ff
        /*05fc*/ 	.word	0x00000278
        /*0600*/ 	.short	0x0100
        /*0602*/ 	.byte	0x04
	.zero		1


	//   ....[81]....
        /*0604*/ 	.word	0x00000fa0
        /*0608*/ 	.word	0x000000ff
        /*060c*/ 	.word	0x00000298
        /*0610*/ 	.short	0x0100
        /*0612*/ 	.byte	0x04
	.zero		1


	//   ....[82]....
        /*0614*/ 	.word	0x00000fb0
        /*0618*/ 	.word	0x000000ff
        /*061c*/ 	.word	0x00000280
        /*0620*/ 	.short	0x0100
        /*0622*/ 	.byte	0x04
	.zero		1


	//   ....[83]....
        /*0624*/ 	.word	0x00000fc0
        /*0628*/ 	.word	0x000000ff
        /*062c*/ 	.word	0x000002a0
        /*0630*/ 	.short	0x0100
        /*0632*/ 	.byte	0x04
	.zero		1


	//   ....[84]....
        /*0634*/ 	.word	0x00000fd0
        /*0638*/ 	.word	0x000000ff
        /*063c*/ 	.word	0x00000288
        /*0640*/ 	.short	0x0100
        /*0642*/ 	.byte	0x04
	.zero		1


	//   ....[85]....
        /*0644*/ 	.word	0x00000fe0
        /*0648*/ 	.word	0x000000ff
        /*064c*/ 	.word	0x000002a8
        /*0650*/ 	.short	0x0100
        /*0652*/ 	.byte	0x04
	.zero		1


	//   ....[86]....
        /*0654*/ 	.word	0x000010d0
        /*0658*/ 	.word	0x000000ff
        /*065c*/ 	.word	0x000002b0
        /*0660*/ 	.short	0x0100
        /*0662*/ 	.byte	0x04
	.zero		1


	//   ....[87]....
        /*0664*/ 	.word	0x000010e0
        /*0668*/ 	.word	0x000000ff
        /*066c*/ 	.word	0x000002c0
        /*0670*/ 	.short	0x0100
        /*0672*/ 	.byte	0x04
	.zero		1


	//   ....[88]....
        /*0674*/ 	.word	0x000010f0
        /*0678*/ 	.word	0x000000ff
        /*067c*/ 	.word	0x000002b8
        /*0680*/ 	.short	0x0100
        /*0682*/ 	.byte	0x04
	.zero		1


	//   ....[89]....
        /*0684*/ 	.word	0x00001100
        /*0688*/ 	.word	0x000000ff
        /*068c*/ 	.word	0x000002c8
        /*0690*/ 	.short	0x0100
        /*0692*/ 	.byte	0x04
	.zero		1


	//   ....[90]....
        /*0694*/ 	.word	0x00001d90
        /*0698*/ 	.word	0x00000000
        /*069c*/ 	.word	0x000002c0
        /*06a0*/ 	.short	0x010a
        /*06a2*/ 	.byte	0xff
	.zero		1


	//   ....[91]....
        /*06a4*/ 	.word	0x00001db0
        /*06a8*/ 	.word	0x00000000
        /*06ac*/ 	.word	0x000002b0
        /*06b0*/ 	.short	0x0101
        /*06b2*/ 	.byte	0xff
	.zero		1


	//   ....[92]....
        /*06b4*/ 	.word	0x00001e70
        /*06b8*/ 	.word	0x000000ff
        /*06bc*/ 	.word	0x00000110
        /*06c0*/ 	.short	0x010a
        /*06c2*/ 	.byte	0x04
	.zero		1


	//   ....[93]....
        /*06c4*/ 	.word	0x00001f00
        /*06c8*/ 	.word	0x000000ff
        /*06cc*/ 	.word	0x00000110
        /*06d0*/ 	.short	0x010a
        /*06d2*/ 	.byte	0x21
	.zero		1


	//   ....[94]....
        /*06d4*/ 	.word	0x00002090
        /*06d8*/ 	.word	0x000000ff
        /*06dc*/ 	.word	0x00000110
        /*06e0*/ 	.short	0x010a
        /*06e2*/ 	.byte	0x05
	.zero		1


	//   ....[95]....
        /*06e4*/ 	.word	0x000021c0
        /*06e8*/ 	.word	0x000000ff
        /*06ec*/ 	.word	0x00000248
        /*06f0*/ 	.short	0x0101
        /*06f2*/ 	.byte	0x15
	.zero		1


	//   ....[96]....
        /*06f4*/ 	.word	0x000021e0
        /*06f8*/ 	.word	0x000000ff
        /*06fc*/ 	.word	0x00000110
        /*0700*/ 	.short	0x010a
        /*0702*/ 	.byte	0x04
	.zero		1


	//   ....[97]....
        /*0704*/ 	.word	0x00002260
        /*0708*/ 	.word	0x000000ff
        /*070c*/ 	.word	0x00000110
        /*0710*/ 	.short	0x010a
        /*0712*/ 	.byte	0x11
	.zero		1


	//   ....[98]....
        /*0714*/ 	.word	0x000023f0
        /*0718*/ 	.word	0x000000ff
        /*071c*/ 	.word	0x00000110
        /*0720*/ 	.short	0x010a
        /*0722*/ 	.byte	0x05
	.zero		1


	//   ....[99]....
        /*0724*/ 	.word	0x00002530
        /*0728*/ 	.word	0x00000003
        /*072c*/ 	.word	0x00000250
        /*0730*/ 	.short	0x010a
        /*0732*/ 	.byte	0xff
	.zero		1


	//   ....[100]....
        /*0734*/ 	.word	0x00002680
        /*0738*/ 	.word	0x00000000
        /*073c*/ 	.word	0x00000000
        /*0740*/ 	.short	0x0101
        /*0742*/ 	.byte	0xff
	.zero		1


	//   ....[101]....
        /*0744*/ 	.word	0x00002c20
        /*0748*/ 	.word	0x000000ff
        /*074c*/ 	.word	0x00000000
        /*0750*/ 	.short	0x010a
        /*0752*/ 	.byte	0x04
	.zero		1


	//   ....[102]....
        /*0754*/ 	.word	0x00002cb0
        /*0758*/ 	.word	0x000000ff
        /*075c*/ 	.word	0x00000000
        /*0760*/ 	.short	0x010a
        /*0762*/ 	.byte	0x05
	.zero		1


	//   ....[103]....
        /*0764*/ 	.word	0x00002d40
        /*0768*/ 	.word	0x000000ff
        /*076c*/ 	.word	0x00000000
        /*0770*/ 	.short	0x010a
        /*0772*/ 	.byte	0x05
	.zero		1


	//   ....[104]....
        /*0774*/ 	.word	0x00002dd0
        /*0778*/ 	.word	0x000000ff
        /*077c*/ 	.word	0x00000000
        /*0780*/ 	.short	0x010a
        /*0782*/ 	.byte	0x05
	.zero		1


	//   ....[105]....
        /*0784*/ 	.word	0x00002e60
        /*0788*/ 	.word	0x000000ff
        /*078c*/ 	.word	0x00000000
        /*0790*/ 	.short	0x010a
        /*0792*/ 	.byte	0x05
	.zero		1


	//   ....[106]....
        /*0794*/ 	.word	0x00002ef0
        /*0798*/ 	.word	0x000000ff
        /*079c*/ 	.word	0x00000000
        /*07a0*/ 	.short	0x010a
        /*07a2*/ 	.byte	0x05
	.zero		1


	//   ....[107]....
        /*07a4*/ 	.word	0x00002f80
        /*07a8*/ 	.word	0x000000ff
        /*07ac*/ 	.word	0x00000000
        /*07b0*/ 	.short	0x010a
        /*07b2*/ 	.byte	0x05
	.zero		1


	//   ....[108]....
        /*07b4*/ 	.word	0x00003010
        /*07b8*/ 	.word	0x000000ff
        /*07bc*/ 	.word	0x00000000
        /*07c0*/ 	.short	0x010a
        /*07c2*/ 	.byte	0x05
	.zero		1


	//   ....[109]....
        /*07c4*/ 	.word	0x000030a0
        /*07c8*/ 	.word	0x000000ff
        /*07cc*/ 	.word	0x00000000
        /*07d0*/ 	.short	0x010a
        /*07d2*/ 	.byte	0x05
	.zero		1


	//   ....[110]....
        /*07d4*/ 	.word	0x00003130
        /*07d8*/ 	.word	0x000000ff
        /*07dc*/ 	.word	0x00000000
        /*07e0*/ 	.short	0x010a
        /*07e2*/ 	.byte	0x05
	.zero		1


	//   ....[111]....
        /*07e4*/ 	.word	0x000031c0
        /*07e8*/ 	.word	0x000000ff
        /*07ec*/ 	.word	0x00000000
        /*07f0*/ 	.short	0x010a
        /*07f2*/ 	.byte	0x05
	.zero		1


	//   ....[112]....
        /*07f4*/ 	.word	0x00003250
        /*07f8*/ 	.word	0x000000ff
        /*07fc*/ 	.word	0x00000000
        /*0800*/ 	.short	0x010a
        /*0802*/ 	.byte	0x05
	.zero		1


	//   ....[113]....
        /*0804*/ 	.word	0x000032e0
        /*0808*/ 	.word	0x000000ff
        /*080c*/ 	.word	0x00000000
        /*0810*/ 	.short	0x010a
        /*0812*/ 	.byte	0x05
	.zero		1


	//   ....[114]....
        /*0814*/ 	.word	0x00003370
        /*0818*/ 	.word	0x000000ff
        /*081c*/ 	.word	0x00000000
        /*0820*/ 	.short	0x010a
        /*0822*/ 	.byte	0x05
	.zero		1


	//   ....[115]....
        /*0824*/ 	.word	0x00003400
        /*0828*/ 	.word	0x000000ff
        /*082c*/ 	.word	0x00000000
        /*0830*/ 	.short	0x010a
        /*0832*/ 	.byte	0x05
	.zero		1


	//   ....[116]....
        /*0834*/ 	.word	0x00003490
        /*0838*/ 	.word	0x000000ff
        /*083c*/ 	.word	0x00000000
        /*0840*/ 	.short	0x010a
        /*0842*/ 	.byte	0x05
	.zero		1


	//   ....[117]....
        /*0844*/ 	.word	0x00003520
        /*0848*/ 	.word	0x000000ff
        /*084c*/ 	.word	0x00000000
        /*0850*/ 	.short	0x010a
        /*0852*/ 	.byte	0x05
	.zero		1


	//   ....[118]....
        /*0854*/ 	.word	0x000035b0
        /*0858*/ 	.word	0x000000ff
        /*085c*/ 	.word	0x00000000
        /*0860*/ 	.short	0x010a
        /*0862*/ 	.byte	0x05
	.zero		1


	//   ....[119]....
        /*0864*/ 	.word	0x00003640
        /*0868*/ 	.word	0x000000ff
        /*086c*/ 	.word	0x00000000
        /*0870*/ 	.short	0x010a
        /*0872*/ 	.byte	0x05
	.zero		1


	//   ....[120]....
        /*0874*/ 	.word	0x000036d0
        /*0878*/ 	.word	0x000000ff
        /*087c*/ 	.word	0x00000000
        /*0880*/ 	.short	0x010a
        /*0882*/ 	.byte	0x05
	.zero		1


	//   ....[121]....
        /*0884*/ 	.word	0x00003760
        /*0888*/ 	.word	0x000000ff
        /*088c*/ 	.word	0x00000000
        /*0890*/ 	.short	0x010a
        /*0892*/ 	.byte	0x05
	.zero		1


	//   ....[122]....
        /*0894*/ 	.word	0x000037f0
        /*0898*/ 	.word	0x000000ff
        /*089c*/ 	.word	0x00000000
        /*08a0*/ 	.short	0x010a
        /*08a2*/ 	.byte	0x05
	.zero		1


	//   ....[123]....
        /*08a4*/ 	.word	0x00003880
        /*08a8*/ 	.word	0x000000ff
        /*08ac*/ 	.word	0x00000000
        /*08b0*/ 	.short	0x010a
        /*08b2*/ 	.byte	0x05
	.zero		1


	//   ....[124]....
        /*08b4*/ 	.word	0x00003910
        /*08b8*/ 	.word	0x000000ff
        /*08bc*/ 	.word	0x00000000
        /*08c0*/ 	.short	0x010a
        /*08c2*/ 	.byte	0x05
	.zero		1


	//   ....[125]....
        /*08c4*/ 	.word	0x000039a0
        /*08c8*/ 	.word	0x000000ff
        /*08cc*/ 	.word	0x00000000
        /*08d0*/ 	.short	0x010a
        /*08d2*/ 	.byte	0x05
	.zero		1


	//   ....[126]....
        /*08d4*/ 	.word	0x00003a30
        /*08d8*/ 	.word	0x000000ff
        /*08dc*/ 	.word	0x00000000
        /*08e0*/ 	.short	0x010a
        /*08e2*/ 	.byte	0x05
	.zero		1


	//   ....[127]....
        /*08e4*/ 	.word	0x00003ac0
        /*08e8*/ 	.word	0x000000ff
        /*08ec*/ 	.word	0x00000000
        /*08f0*/ 	.short	0x010a
        /*08f2*/ 	.byte	0x05
	.zero		1


	//   ....[128]....
        /*08f4*/ 	.word	0x00003b50
        /*08f8*/ 	.word	0x000000ff
        /*08fc*/ 	.word	0x00000000
        /*0900*/ 	.short	0x010a
        /*0902*/ 	.byte	0x05
	.zero		1


	//   ....[129]....
        /*0904*/ 	.word	0x00003be0
        /*0908*/ 	.word	0x000000ff
        /*090c*/ 	.word	0x00000000
        /*0910*/ 	.short	0x010a
        /*0912*/ 	.byte	0x05
	.zero		1


	//   ....[130]....
        /*0914*/ 	.word	0x00003c70
        /*0918*/ 	.word	0x000000ff
        /*091c*/ 	.word	0x00000000
        /*0920*/ 	.short	0x010a
        /*0922*/ 	.byte	0x05
	.zero		1


	//   ....[131]....
        /*0924*/ 	.word	0x00003d00
        /*0928*/ 	.word	0x000000ff
        /*092c*/ 	.word	0x00000000
        /*0930*/ 	.short	0x010a
        /*0932*/ 	.byte	0x05
	.zero		1


	//   ....[132]....
        /*0934*/ 	.word	0x00003d90
        /*0938*/ 	.word	0x000000ff
        /*093c*/ 	.word	0x00000000
        /*0940*/ 	.short	0x010a
        /*0942*/ 	.byte	0x05
	.zero		1


	//   ....[133]....
        /*0944*/ 	.word	0x00003e20
        /*0948*/ 	.word	0x000000ff
        /*094c*/ 	.word	0x00000000
        /*0950*/ 	.short	0x010a
        /*0952*/ 	.byte	0x05
	.zero		1


	//   ....[134]....
        /*0954*/ 	.word	0x00003ec0
        /*0958*/ 	.word	0x00000000
        /*095c*/ 	.word	0x00000000
        /*0960*/ 	.short	0x010a
        /*0962*/ 	.byte	0xff
	.zero		1


	//   ....[135]....
        /*0964*/ 	.word	0x00004000
        /*0968*/ 	.word	0x00000002
        /*096c*/ 	.word	0x000002b0
        /*0970*/ 	.short	0x010a
        /*0972*/ 	.byte	0xff
	.zero		1


	//   ....[136]....
        /*0974*/ 	.word	0x00004060
        /*0978*/ 	.word	0x00000004
        /*097c*/ 	.word	0x00000000
        /*0980*/ 	.short	0x0101
        /*0982*/ 	.byte	0xff
	.zero		1


	//   ....[137]....
        /*0984*/ 	.word	0x00004080
        /*0988*/ 	.word	0x000000ff
        /*098c*/ 	.word	0x00000260
        /*0990*/ 	.short	0x010a
        /*0992*/ 	.byte	0x04
	.zero		1


	//   ....[138]....
        /*0994*/ 	.word	0x000041a0
        /*0998*/ 	.word	0x00000002
        /*099c*/ 	.word	0x00000250
        /*09a0*/ 	.short	0x010a
        /*09a2*/ 	.byte	0xff
	.zero		1


	//   ....[139]....
        /*09a4*/ 	.word	0x000042b0
        /*09a8*/ 	.word	0x00000002
        /*09ac*/ 	.word	0x00000000
        /*09b0*/ 	.short	0x0101
        /*09b2*/ 	.byte	0xff
	.zero		1


	//   ....[140]....
        /*09b4*/ 	.word	0x00004340
        /*09b8*/ 	.word	0x000000ff
        /*09bc*/ 	.word	0x00000260
        /*09c0*/ 	.short	0x0106
        /*09c2*/ 	.byte	0x04
	.zero		1


	//   ....[141]....
        /*09c4*/ 	.word	0x00004360
        /*09c8*/ 	.word	0x000000ff
        /*09cc*/ 	.word	0x00000260
        /*09d0*/ 	.short	0x010a
        /*09d2*/ 	.byte	0x04
	.zero		1


	//   ....[142]....
        /*09d4*/ 	.word	0x000043f0
        /*09d8*/ 	.word	0x000000ff
        /*09dc*/ 	.word	0x00000260
        /*09e0*/ 	.short	0x0106
        /*09e2*/ 	.byte	0x07
	.zero		1


	//   ....[143]....
        /*09e4*/ 	.word	0x00004430
        /*09e8*/ 	.word	0x00000000
        /*09ec*/ 	.word	0x00000260
        /*09f0*/ 	.short	0x010a
        /*09f2*/ 	.byte	0xff
	.zero		1


	//   ....[144]....
        /*09f4*/ 	.word	0x00004930
        /*09f8*/ 	.word	0x00000000
        /*09fc*/ 	.word	0x00000250
        /*0a00*/ 	.short	0x010a
        /*0a02*/ 	.byte	0xff
	.zero		1


	//   ....[145]....
        /*0a04*/ 	.word	0x00004a30
        /*0a08*/ 	.word	0x00000003
        /*0a0c*/ 	.word	0x00000000
        /*0a10*/ 	.short	0x0101
        /*0a12*/ 	.byte	0xff
	.zero		1


	//   ....[146]....
        /*0a14*/ 	.word	0x00004a40
        /*0a18*/ 	.word	0x000000ff
        /*0a1c*/ 	.word	0x00000000
        /*0a20*/ 	.short	0x010a
        /*0a22*/ 	.byte	0x04
	.zero		1


	//   ....[147]....
        /*0a24*/ 	.word	0x00004a60
        /*0a28*/ 	.word	0x000000ff
        /*0a2c*/ 	.word	0x00000290
        /*0a30*/ 	.short	0x010a
        /*0a32*/ 	.byte	0x13
	.zero		1


	//   ....[148]....
        /*0a34*/ 	.word	0x00004ba0
        /*0a38*/ 	.word	0x000000ff
        /*0a3c*/ 	.word	0x00000000
        /*0a40*/ 	.short	0x010a
        /*0a42*/ 	.byte	0x06
	.zero		1


	//   ....[149]....
        /*0a44*/ 	.word	0x00004ca0
        /*0a48*/ 	.word	0x000000ff
        /*0a4c*/ 	.word	0x00000000
        /*0a50*/ 	.short	0x010a
        /*0a52*/ 	.byte	0x04
	.zero		1


	//   ....[150]....
        /*0a54*/ 	.word	0x00004e80
        /*0a58*/ 	.word	0x000000ff
        /*0a5c*/ 	.word	0x00000000
        /*0a60*/ 	.short	0x010a
        /*0a62*/ 	.byte	0x04
	.zero		1


	//   ....[151]....
        /*0a64*/ 	.word	0x00004f10
        /*0a68*/ 	.word	0x000000ff
        /*0a6c*/ 	.word	0x00000000
        /*0a70*/ 	.short	0x010a
        /*0a72*/ 	.byte	0x05
	.zero		1


	//   ....[152]....
        /*0a74*/ 	.word	0x00004fa0
        /*0a78*/ 	.word	0x000000ff
        /*0a7c*/ 	.word	0x00000000
        /*0a80*/ 	.short	0x010a
        /*0a82*/ 	.byte	0x05
	.zero		1


	//   ....[153]....
        /*0a84*/ 	.word	0x00005030
        /*0a88*/ 	.word	0x000000ff
        /*0a8c*/ 	.word	0x00000000
        /*0a90*/ 	.short	0x010a
        /*0a92*/ 	.byte	0x04
	.zero		1


	//   ....[154]....
        /*0a94*/ 	.word	0x00005500
        /*0a98*/ 	.word	0x0000000c
        /*0a9c*/ 	.word	0x00000250
        /*0aa0*/ 	.short	0x010a
        /*0aa2*/ 	.byte	0xff
	.zero		1


	//   ....[155]....
        /*0aa4*/ 	.word	0x00005670
        /*0aa8*/ 	.word	0x00000000
        /*0aac*/ 	.word	0x00000000
        /*0ab0*/ 	.short	0x0101
        /*0ab2*/ 	.byte	0xff
	.zero		1


	//   ....[156]....
        /*0ab4*/ 	.word	0x00005b00
        /*0ab8*/ 	.word	0x000000ff
        /*0abc*/ 	.word	0x00000248
        /*0ac0*/ 	.short	0x010a
        /*0ac2*/ 	.byte	0x15
	.zero		1


	//   ....[157]....
        /*0ac4*/ 	.word	0x00005c80
        /*0ac8*/ 	.word	0x000000ff
        /*0acc*/ 	.word	0x00000230
        /*0ad0*/ 	.short	0x010a
        /*0ad2*/ 	.byte	0x15
	.zero		1


	//   ....[158]....
        /*0ad4*/ 	.word	0x00005df0
        /*0ad8*/ 	.word	0x000000ff
        /*0adc*/ 	.word	0x00000220
        /*0ae0*/ 	.short	0x010b
        /*0ae2*/ 	.byte	0x15
	.zero		1


	//   ....[159]....
        /*0ae4*/ 	.word	0x00005e00
        /*0ae8*/ 	.word	0x000000ff
        /*0aec*/ 	.word	0x00000000
        /*0af0*/ 	.short	0x0101
        /*0af2*/ 	.byte	0x22
	.zero		1


	//   ....[160]....
        /*0af4*/ 	.word	0x00005e10
        /*0af8*/ 	.word	0x000000ff
        /*0afc*/ 	.word	0x00000238
        /*0b00*/ 	.short	0x010a
        /*0b02*/ 	.byte	0x15
	.zero		1


	//   ....[161]....
        /*0b04*/ 	.word	0x00005ff0
        /*0b08*/ 	.word	0x000000ff
        /*0b0c*/ 	.word	0x00000228
        /*0b10*/ 	.short	0x010b
        /*0b12*/ 	.byte	0x15
	.zero		1


	//   ....[162]....
        /*0b14*/ 	.word	0x00006000
        /*0b18*/ 	.word	0x000000ff
        /*0b1c*/ 	.word	0x00000000
        /*0b20*/ 	.short	0x0101
        /*0b22*/ 	.byte	0x21
	.zero		1


	//   ....[163]....
        /*0b24*/ 	.word	0x00006030
        /*0b28*/ 	.word	0x000000ff
        /*0b2c*/ 	.word	0x00000230
        /*0b30*/ 	.short	0x010a
        /*0b32*/ 	.byte	0x15
	.zero		1


	//   ....[164]....
        /*0b34*/ 	.word	0x00006070
        /*0b38*/ 	.word	0x00000000
        /*0b3c*/ 	.word	0x00000238
        /*0b40*/ 	.short	0x010a
        /*0b42*/ 	.byte	0xff
	.zero		1


	//   ....[165]....
        /*0b44*/ 	.word	0x000063a0
        /*0b48*/ 	.word	0x00000003
        /*0b4c*/ 	.word	0x00000250
        /*0b50*/ 	.short	0x010a
        /*0b52*/ 	.byte	0xff
	.zero		1


	//   ....[166]....
        /*0b54*/ 	.word	0x00006520
        /*0b58*/ 	.word	0x00000000
        /*0b5c*/ 	.word	0x00000000
        /*0b60*/ 	.short	0x0101
        /*0b62*/ 	.byte	0xff
	.zero		1


	//   ....[167]....
        /*0b64*/ 	.word	0x00007060
        /*0b68*/ 	.word	0x00000002
        /*0b6c*/ 	.word	0x00000220
        /*0b70*/ 	.short	0x010a
        /*0b72*/ 	.byte	0xff
	.zero		1


	//   ....[168]....
        /*0b74*/ 	.word	0x000070d0
        /*0b78*/ 	.word	0x00000064
        /*0b7c*/ 	.word	0x00000270
        /*0b80*/ 	.short	0x010a
        /*0b82*/ 	.byte	0xff
	.zero		1


	//   ....[169]....
        /*0b84*/ 	.word	0x000071c0
        /*0b88*/ 	.word	0x00000002
        /*0b8c*/ 	.word	0x00000220
        /*0b90*/ 	.short	0x010a
        /*0b92*/ 	.byte	0xff
	.zero		1


	//   ....[170]....
        /*0b94*/ 	.word	0x000072d0
        /*0b98*/ 	.word	0x00000000
        /*0b9c*/ 	.word	0x00000000
        /*0ba0*/ 	.short	0x0101
        /*0ba2*/ 	.byte	0xff
	.zero		1


	//   ....[171]....
        /*0ba4*/ 	.word	0x00007350
        /*0ba8*/ 	.word	0x00000064
        /*0bac*/ 	.word	0x00000270
        /*0bb0*/ 	.short	0x010a
        /*0bb2*/ 	.byte	0xff
	.zero		1


	//   ....[172]....
        /*0bb4*/ 	.word	0x00007ea0
        /*0bb8*/ 	.word	0x0000006d
        /*0bbc*/ 	.word	0x00000220
        /*0bc0*/ 	.short	0x010a
        /*0bc2*/ 	.byte	0xff
	.zero		1


	//   ....[173]....
        /*0bc4*/ 	.word	0x00007f70
        /*0bc8*/ 	.word	0x0000006d
        /*0bcc*/ 	.word	0x00000220
        /*0bd0*/ 	.short	0x010a
        /*0bd2*/ 	.byte	0xff
	.zero		1


	//   ....[174]....
        /*0bd4*/ 	.word	0x00008080
        /*0bd8*/ 	.word	0x00000000
        /*0bdc*/ 	.word	0x00000000
        /*0be0*/ 	.short	0x0101
        /*0be2*/ 	.byte	0xff
	.zero		1


	//   ....[175]....
        /*0be4*/ 	.word	0x00008510
        /*0be8*/ 	.word	0x000000ff
        /*0bec*/ 	.word	0x00000000
        /*0bf0*/ 	.short	0x0101
        /*0bf2*/ 	.byte	0x04
	.zero		1


	//   ....[176]....
        /*0bf4*/ 	.word	0x00008d20
        /*0bf8*/ 	.word	0x00000000
        /*0bfc*/ 	.word	0x000002c0
        /*0c00*/ 	.short	0x010a
        /*0c02*/ 	.byte	0xff
	.zero		1


	//   ....[177]....
        /*0c04*/ 	.word	0x00008d80
        /*0c08*/ 	.word	0x00000000
        /*0c0c*/ 	.word	0x00000110
        /*0c10*/ 	.short	0x010a
        /*0c12*/ 	.byte	0xff
	.zero		1


	//   ....[178]....
        /*0c14*/ 	.word	0x00008de0
        /*0c18*/ 	.word	0x00000000
        /*0c1c*/ 	.word	0x00000110
        /*0c20*/ 	.short	0x010a
        /*0c22*/ 	.byte	0xff
	.zero		1


	//   ....[179]....
        /*0c24*/ 	.word	0x00008e30
        /*0c28*/ 	.word	0x00000003
        /*0c2c*/ 	.word	0x00000250
        /*0c30*/ 	.short	0x010a
        /*0c32*/ 	.byte	0xff
	.zero		1


	//   ....[180]....
        /*0c34*/ 	.word	0x00008e90
        /*0c38*/ 	.word	0x00000000
        /*0c3c*/ 	.word	0x00000000
        /*0c40*/ 	.short	0x010a
        /*0c42*/ 	.byte	0xff
	.zero		1


	//   ....[181]....
        /*0c44*/ 	.word	0x00008ef0
        /*0c48*/ 	.word	0x00000000
        /*0c4c*/ 	.word	0x00000000
        /*0c50*/ 	.short	0x010a
        /*0c52*/ 	.byte	0xff
	.zero		1


	//   ....[182]....
        /*0c54*/ 	.word	0x00008f50
        /*0c58*/ 	.word	0x00000000
        /*0c5c*/ 	.word	0x00000000
        /*0c60*/ 	.short	0x010a
        /*0c62*/ 	.byte	0xff
	.zero		1


	//   ....[183]....
        /*0c64*/ 	.word	0x00008fb0
        /*0c68*/ 	.word	0x00000000
        /*0c6c*/ 	.word	0x00000000
        /*0c70*/ 	.short	0x010a
        /*0c72*/ 	.byte	0xff
	.zero		1


	//   ....[184]....
        /*0c74*/ 	.word	0x00009010
        /*0c78*/ 	.word	0x00000000
        /*0c7c*/ 	.word	0x00000000
        /*0c80*/ 	.short	0x010a
        /*0c82*/ 	.byte	0xff
	.zero		1


	//   ....[185]....
        /*0c84*/ 	.word	0x00009070
        /*0c88*/ 	.word	0x00000000
        /*0c8c*/ 	.word	0x00000000
        /*0c90*/ 	.short	0x010a
        /*0c92*/ 	.byte	0xff
	.zero		1


	//   ....[186]....
        /*0c94*/ 	.word	0x000090d0
        /*0c98*/ 	.word	0x00000000
        /*0c9c*/ 	.word	0x00000000
        /*0ca0*/ 	.short	0x010a
        /*0ca2*/ 	.byte	0xff
	.zero		1


	//   ....[187]....
        /*0ca4*/ 	.word	0x00009130
        /*0ca8*/ 	.word	0x00000000
        /*0cac*/ 	.word	0x00000000
        /*0cb0*/ 	.short	0x010a
        /*0cb2*/ 	.byte	0xff
	.zero		1


	//   ....[188]....
        /*0cb4*/ 	.word	0x00009190
        /*0cb8*/ 	.word	0x00000000
        /*0cbc*/ 	.word	0x00000000
        /*0cc0*/ 	.short	0x010a
        /*0cc2*/ 	.byte	0xff
	.zero		1


	//   ....[189]....
        /*0cc4*/ 	.word	0x000091f0
        /*0cc8*/ 	.word	0x00000000
        /*0ccc*/ 	.word	0x00000000
        /*0cd0*/ 	.short	0x010a
        /*0cd2*/ 	.byte	0xff
	.zero		1


	//   ....[190]....
        /*0cd4*/ 	.word	0x00009250
        /*0cd8*/ 	.word	0x00000000
        /*0cdc*/ 	.word	0x00000000
        /*0ce0*/ 	.short	0x010a
        /*0ce2*/ 	.byte	0xff
	.zero		1


	//   ....[191]....
        /*0ce4*/ 	.word	0x000092b0
        /*0ce8*/ 	.word	0x00000000
        /*0cec*/ 	.word	0x00000000
        /*0cf0*/ 	.short	0x010a
        /*0cf2*/ 	.byte	0xff
	.zero		1


	//   ....[192]....
        /*0cf4*/ 	.word	0x00009310
        /*0cf8*/ 	.word	0x00000000
        /*0cfc*/ 	.word	0x00000000
        /*0d00*/ 	.short	0x010a
        /*0d02*/ 	.byte	0xff
	.zero		1


	//   ....[193]....
        /*0d04*/ 	.word	0x00009370
        /*0d08*/ 	.word	0x00000000
        /*0d0c*/ 	.word	0x00000000
        /*0d10*/ 	.short	0x010a
        /*0d12*/ 	.byte	0xff
	.zero		1


	//   ....[194]....
        /*0d14*/ 	.word	0x000093d0
        /*0d18*/ 	.word	0x00000000
        /*0d1c*/ 	.word	0x00000000
        /*0d20*/ 	.short	0x010a
        /*0d22*/ 	.byte	0xff
	.zero		1


	//   ....[195]....
        /*0d24*/ 	.word	0x00009430
        /*0d28*/ 	.word	0x00000000
        /*0d2c*/ 	.word	0x00000000
        /*0d30*/ 	.short	0x010a
        /*0d32*/ 	.byte	0xff
	.zero		1


	//   ....[196]....
        /*0d34*/ 	.word	0x00009490
        /*0d38*/ 	.word	0x00000000
        /*0d3c*/ 	.word	0x00000000
        /*0d40*/ 	.short	0x010a
        /*0d42*/ 	.byte	0xff
	.zero		1


	//   ....[197]....
        /*0d44*/ 	.word	0x000094f0
        /*0d48*/ 	.word	0x00000000
        /*0d4c*/ 	.word	0x00000000
        /*0d50*/ 	.short	0x010a
        /*0d52*/ 	.byte	0xff
	.zero		1


	//   ....[198]....
        /*0d54*/ 	.word	0x00009550
        /*0d58*/ 	.word	0x00000000
        /*0d5c*/ 	.word	0x00000000
        /*0d60*/ 	.short	0x010a
        /*0d62*/ 	.byte	0xff
	.zero		1


	//   ....[199]....
        /*0d64*/ 	.word	0x000095b0
        /*0d68*/ 	.word	0x00000000
        /*0d6c*/ 	.word	0x00000000
        /*0d70*/ 	.short	0x010a
        /*0d72*/ 	.byte	0xff
	.zero		1


	//   ....[200]....
        /*0d74*/ 	.word	0x00009610
        /*0d78*/ 	.word	0x00000000
        /*0d7c*/ 	.word	0x00000000
        /*0d80*/ 	.short	0x010a
        /*0d82*/ 	.byte	0xff
	.zero		1


	//   ....[201]....
        /*0d84*/ 	.word	0x00009670
        /*0d88*/ 	.word	0x00000000
        /*0d8c*/ 	.word	0x00000000
        /*0d90*/ 	.short	0x010a
        /*0d92*/ 	.byte	0xff
	.zero		1


	//   ....[202]....
        /*0d94*/ 	.word	0x000096d0
        /*0d98*/ 	.word	0x00000000
        /*0d9c*/ 	.word	0x00000000
        /*0da0*/ 	.short	0x010a
        /*0da2*/ 	.byte	0xff
	.zero		1


	//   ....[203]....
        /*0da4*/ 	.word	0x00009730
        /*0da8*/ 	.word	0x00000000
        /*0dac*/ 	.word	0x00000000
        /*0db0*/ 	.short	0x010a
        /*0db2*/ 	.byte	0xff
	.zero		1


	//   ....[204]....
        /*0db4*/ 	.word	0x00009790
        /*0db8*/ 	.word	0x00000000
        /*0dbc*/ 	.word	0x00000000
        /*0dc0*/ 	.short	0x010a
        /*0dc2*/ 	.byte	0xff
	.zero		1


	//   ....[205]....
        /*0dc4*/ 	.word	0x000097f0
        /*0dc8*/ 	.word	0x00000000
        /*0dcc*/ 	.word	0x00000000
        /*0dd0*/ 	.short	0x010a
        /*0dd2*/ 	.byte	0xff
	.zero		1


	//   ....[206]....
        /*0dd4*/ 	.word	0x00009850
        /*0dd8*/ 	.word	0x00000000
        /*0ddc*/ 	.word	0x00000000
        /*0de0*/ 	.short	0x010a
        /*0de2*/ 	.byte	0xff
	.zero		1


	//   ....[207]....
        /*0de4*/ 	.word	0x000098b0
        /*0de8*/ 	.word	0x00000000
        /*0dec*/ 	.word	0x00000000
        /*0df0*/ 	.short	0x010a
        /*0df2*/ 	.byte	0xff
	.zero		1


	//   ....[208]....
        /*0df4*/ 	.word	0x00009910
        /*0df8*/ 	.word	0x00000000
        /*0dfc*/ 	.word	0x00000000
        /*0e00*/ 	.short	0x010a
        /*0e02*/ 	.byte	0xff
	.zero		1


	//   ....[209]....
        /*0e04*/ 	.word	0x00009970
        /*0e08*/ 	.word	0x00000000
        /*0e0c*/ 	.word	0x00000000
        /*0e10*/ 	.short	0x010a
        /*0e12*/ 	.byte	0xff
	.zero		1


	//   ....[210]....
        /*0e14*/ 	.word	0x000099d0
        /*0e18*/ 	.word	0x00000000
        /*0e1c*/ 	.word	0x00000000
        /*0e20*/ 	.short	0x010a
        /*0e22*/ 	.byte	0xff
	.zero		1


	//   ....[211]....
        /*0e24*/ 	.word	0x00009a30
        /*0e28*/ 	.word	0x00000000
        /*0e2c*/ 	.word	0x00000000
        /*0e30*/ 	.short	0x010a
        /*0e32*/ 	.byte	0xff
	.zero		1


	//   ....[212]....
        /*0e34*/ 	.word	0x00009a90
        /*0e38*/ 	.word	0x00000000
        /*0e3c*/ 	.word	0x00000000
        /*0e40*/ 	.short	0x010a
        /*0e42*/ 	.byte	0xff
	.zero		1


	//   ....[213]....
        /*0e44*/ 	.word	0x00009ae0
        /*0e48*/ 	.word	0x00000002
        /*0e4c*/ 	.word	0x000002b0
        /*0e50*/ 	.short	0x010a
        /*0e52*/ 	.byte	0xff
	.zero		1


	//   ....[214]....
        /*0e54*/ 	.word	0x00009b40
        /*0e58*/ 	.word	0x00000002
        /*0e5c*/ 	.word	0x00000260
        /*0e60*/ 	.short	0x010a
        /*0e62*/ 	.byte	0xff
	.zero		1


	//   ....[215]....
        /*0e64*/ 	.word	0x00009b90
        /*0e68*/ 	.word	0x00000002
        /*0e6c*/ 	.word	0x00000250
        /*0e70*/ 	.short	0x010a
        /*0e72*/ 	.byte	0xff
	.zero		1


	//   ....[216]....
        /*0e74*/ 	.word	0x00009bf0
        /*0e78*/ 	.word	0x00000000
        /*0e7c*/ 	.word	0x00000260
        /*0e80*/ 	.short	0x010a
        /*0e82*/ 	.byte	0xff
	.zero		1


	//   ....[217]....
        /*0e84*/ 	.word	0x00009c40
        /*0e88*/ 	.word	0x00000000
        /*0e8c*/ 	.word	0x00000250
        /*0e90*/ 	.short	0x010a
        /*0e92*/ 	.byte	0xff
	.zero		1


	//   ....[218]....
        /*0e94*/ 	.word	0x00009ca0
        /*0e98*/ 	.word	0x00000003
        /*0e9c*/ 	.word	0x00000290
        /*0ea0*/ 	.short	0x010a
        /*0ea2*/ 	.byte	0xff
	.zero		1


	//   ....[219]....
        /*0ea4*/ 	.word	0x00009d00
        /*0ea8*/ 	.word	0x00000000
        /*0eac*/ 	.word	0x00000000
        /*0eb0*/ 	.short	0x010a
        /*0eb2*/ 	.byte	0xff
	.zero		1


	//   ....[220]....
        /*0eb4*/ 	.word	0x00009d60
        /*0eb8*/ 	.word	0x00000000
        /*0ebc*/ 	.word	0x00000000
        /*0ec0*/ 	.short	0x010a
        /*0ec2*/ 	.byte	0xff
	.zero		1


	//   ....[221]....
        /*0ec4*/ 	.word	0x00009dc0
        /*0ec8*/ 	.word	0x00000000
        /*0ecc*/ 	.word	0x00000000
        /*0ed0*/ 	.short	0x010a
        /*0ed2*/ 	.byte	0xff
	.zero		1


	//   ....[222]....
        /*0ed4*/ 	.word	0x00009e20
        /*0ed8*/ 	.word	0x00000000
        /*0edc*/ 	.word	0x00000000
        /*0ee0*/ 	.short	0x010a
        /*0ee2*/ 	.byte	0xff
	.zero		1


	//   ....[223]....
        /*0ee4*/ 	.word	0x00009e80
        /*0ee8*/ 	.word	0x00000000
        /*0eec*/ 	.word	0x00000000
        /*0ef0*/ 	.short	0x010a
        /*0ef2*/ 	.byte	0xff
	.zero		1


	//   ....[224]....
        /*0ef4*/ 	.word	0x00009ed0
        /*0ef8*/ 	.word	0x0000000c
        /*0efc*/ 	.word	0x00000250
        /*0f00*/ 	.short	0x010a
        /*0f02*/ 	.byte	0xff
	.zero		1


	//   ....[225]....
        /*0f04*/ 	.word	0x00009f30
        /*0f08*/ 	.word	0x00000000
        /*0f0c*/ 	.word	0x00000248
        /*0f10*/ 	.short	0x010a
        /*0f12*/ 	.byte	0xff
	.zero		1


	//   ....[226]....
        /*0f14*/ 	.word	0x00009f90
        /*0f18*/ 	.word	0x00000000
        /*0f1c*/ 	.word	0x00000230
        /*0f20*/ 	.short	0x010a
        /*0f22*/ 	.byte	0xff
	.zero		1


	//   ....[227]....
        /*0f24*/ 	.word	0x00009ff0
        /*0f28*/ 	.word	0x00000000
        /*0f2c*/ 	.word	0x00000238
        /*0f30*/ 	.short	0x010a
        /*0f32*/ 	.byte	0xff
	.zero		1


	//   ....[228]....
        /*0f34*/ 	.word	0x0000a050
        /*0f38*/ 	.word	0x00000000
        /*0f3c*/ 	.word	0x00000230
        /*0f40*/ 	.short	0x010a
        /*0f42*/ 	.byte	0xff
	.zero		1


	//   ....[229]....
        /*0f44*/ 	.word	0x0000a0a0
        /*0f48*/ 	.word	0x00000003
        /*0f4c*/ 	.word	0x00000250
        /*0f50*/ 	.short	0x010a
        /*0f52*/ 	.byte	0xff
	.zero		1


	//   ....[230]....
        /*0f54*/ 	.word	0x0000a0f0
        /*0f58*/ 	.word	0x00000002
        /*0f5c*/ 	.word	0x00000220
        /*0f60*/ 	.short	0x010a
        /*0f62*/ 	.byte	0xff
	.zero		1


	//   ....[231]....
        /*0f64*/ 	.word	0x0000a140
        /*0f68*/ 	.word	0x00000064
        /*0f6c*/ 	.word	0x00000270
        /*0f70*/ 	.short	0x010a
        /*0f72*/ 	.byte	0xff
	.zero		1


	//   ....[232]....
        /*0f74*/ 	.word	0x0000a190
        /*0f78*/ 	.word	0x0000006d
        /*0f7c*/ 	.word	0x00000220
        /*0f80*/ 	.short	0x010a
        /*0f82*/ 	.byte	0xff
	.zero		1


	//----- nvinfo : EIATTR_NUM_MBARRIERS
	.align		4
.L_47:
        /*0f84*/ 	.byte	0x03, 0x38
        /*0f86*/ 	.short	0x005a


	//----- nvinfo : EIATTR_EXIT_INSTR_OFFSETS
	.align		4
        /*0f88*/ 	.byte	0x04, 0x1c
        /*0f8a*/ 	.short	(.L_49 - .L_48)


	//   ....[0]....
.L_48:
        /*0f8c*/ 	.word	0x00003ef0


	//   ....[1]....
        /*0f90*/ 	.word	0x00004400


	//   ....[2]....
        /*0f94*/ 	.word	0x00004460


	//   ....[3]....
        /*0f98*/ 	.word	0x00005290


	//   ....[4]....
        /*0f9c*/ 	.word	0x000060a0


	//   ....[5]....
        /*0fa0*/ 	.word	0x000060e0


	//   ....[6]....
        /*0fa4*/ 	.word	0x00008d10


	//----- nvinfo : EIATTR_MAX_THREADS
	.align		4
.L_49:
        /*0fa8*/ 	.byte	0x04, 0x05
        /*0faa*/ 	.short	(.L_51 - .L_50)
.L_50:
        /*0fac*/ 	.word	0x00000100
        /*0fb0*/ 	.word	0x00000001
        /*0fb4*/ 	.word	0x00000001


	//----- nvinfo : EIATTR_CRS_STACK_SIZE
	.align		4
.L_51:
        /*0fb8*/ 	.byte	0x04, 0x1e
        /*0fba*/ 	.short	(.L_53 - .L_52)
.L_52:
        /*0fbc*/ 	.word	0x00000000


	//----- nvinfo : EIATTR_CBANK_PARAM_SIZE
	.align		4
.L_53:
        /*0fc0*/ 	.byte	0x03, 0x19
        /*0fc2*/ 	.short	0x0800


	//----- nvinfo : EIATTR_PARAM_CBANK
	.align		4
        /*0fc4*/ 	.byte	0x04, 0x0a
        /*0fc6*/ 	.short	(.L_55 - .L_54)
	.align		4
.L_54:
        /*0fc8*/ 	.word	index@(.nv.constant0._ZN7cutlass13device_kernelINS_4gemm6kernel13GemmUniversalIN4cute5tupleIJiiiiEEENS1_10collective13CollectiveMmaINS1_35MainloopSm100TmaUmmaWarpSpecializedILi34ELi2ELi4ENS5_IJNS4_1CILi2EEESB_NSA_ILi1EEEEEEEENS5_IJNSA_ILi64EEENSA_ILi128EEENSA_ILi32EEEEEENS_12float_e5m2_tENS5_IJlSC_lEEESJ_SK_NS4_8TiledMMAINS4_8MMA_AtomIJNS4_10MMA_TraitsINS4_19SM100_MMA_F8F6F4_SSEJSJ_SJ_fSF_SG_NS4_17integral_constantINS4_4UMMA5MajorELSR_0EEESS_NSP_INSQ_7ScaleInELST_0EEESU_EEEEEENS4_6LayoutINS5_IJSC_SC_SC_EEENS5_IJNSA_ILi0EEESZ_SZ_EEEEENS5_IJNS4_10UnderscoreES12_S12_EEEEENS4_23SM90_TMA_LOAD_MULTICASTENS4_14ComposedLayoutINS4_7SwizzleILi1ELi4ELi3EEENS4_18smem_ptr_flag_bitsILi8EEENSX_INS5_IJNSA_ILi8EEESH_EEENS5_IJSH_SC_EEEEEEEvNS4_8identityES15_S1F_vS1G_EENS_8epilogue10collective18CollectiveEpilogueINS1I_23Sm100TmaWarpSpecializedILi2ELi2ELi32ELb0ELb0EEEJSI_NS5_IJNSX_ISF_SC_EES1N_EEESJ_SK_SJ_SK_NS1I_6fusion15FusionCallbacksIS1M_NS1P_17LinearCombinationISJ_fSJ_fLNS_15FloatRoundStyleE2EEESI_S1O_JEEENS4_5SM1004TMEM4LOAD26SM100_TMEM_LOAD_16dp32b32xENS4_13SM90_TMA_LOADENS16_INS17_ILi2ELi4ELi3EEES1A_NSX_INS5_IJS1B_SF_EEENS5_IJSF_SC_EEEEEEENS4_39AutoVectorizingCopyWithAssumedAlignmentILi128EEENS4_14SM90_TMA_STOREES24_S26_S26_EEEvvEEEEvNT_6ParamsE)
        /*0fcc*/ 	.short	0x0380
        /*0fce*/ 	.short	0x0800


	//----- nvinfo : EIATTR_SW_WAR
	.align		4
.L_55:
        /*0fd0*/ 	.byte	0x04, 0x36
        /*0fd2*/ 	.short	(.L_57 - .L_56)
.L_56:
        /*0fd4*/ 	.word	0x00000008
.L_57:


//--------------------- .nv.callgraph             --------------------------
	.section	.nv.callgraph,"",@"SHT_CUDA_CALLGRAPH"
	.align	4
	.sectionentsize	8
	.align		4
        /*0000*/ 	.word	0x00000000
	.align		4
        /*0004*/ 	.word	0xffffffff
	.align		4
        /*0008*/ 	.word	index@(_ZN7cutlass13device_kernelINS_4gemm6kernel13GemmUniversalIN4cute5tupleIJiiiiEEENS1_10collective13CollectiveMmaINS1_35MainloopSm100TmaUmmaWarpSpecializedILi34ELi2ELi4ENS5_IJNS4_1CILi2EEESB_NSA_ILi1EEEEEEEENS5_IJNSA_ILi64EEENSA_ILi128EEENSA_ILi32EEEEEENS_12float_e5m2_tENS5_IJlSC_lEEESJ_SK_NS4_8TiledMMAINS4_8MMA_AtomIJNS4_10MMA_TraitsINS4_19SM100_MMA_F8F6F4_SSEJSJ_SJ_fSF_SG_NS4_17integral_constantINS4_4UMMA5MajorELSR_0EEESS_NSP_INSQ_7ScaleInELST_0EEESU_EEEEEENS4_6LayoutINS5_IJSC_SC_SC_EEENS5_IJNSA_ILi0EEESZ_SZ_EEEEENS5_IJNS4_10UnderscoreES12_S12_EEEEENS4_23SM90_TMA_LOAD_MULTICASTENS4_14ComposedLayoutINS4_7SwizzleILi1ELi4ELi3EEENS4_18smem_ptr_flag_bitsILi8EEENSX_INS5_IJNSA_ILi8EEESH_EEENS5_IJSH_SC_EEEEEEEvNS4_8identityES15_S1F_vS1G_EENS_8epilogue10collective18CollectiveEpilogueINS1I_23Sm100TmaWarpSpecializedILi2ELi2ELi32ELb0ELb0EEEJSI_NS5_IJNSX_ISF_SC_EES1N_EEESJ_SK_SJ_SK_NS1I_6fusion15FusionCallbacksIS1M_NS1P_17LinearCombinationISJ_fSJ_fLNS_15FloatRoundStyleE2EEESI_S1O_JEEENS4_5SM1004TMEM4LOAD26SM100_TMEM_LOAD_16dp32b32xENS4_13SM90_TMA_LOADENS16_INS17_ILi2ELi4ELi3EEES1A_NSX_INS5_IJS1B_SF_EEENS5_IJSF_SC_EEEEEEENS4_39AutoVectorizingCopyWithAssumedAlignmentILi128EEENS4_14SM90_TMA_STOREES24_S26_S26_EEEvvEEEEvNT_6ParamsE)
	.align		4
        /*000c*/ 	.word	index@(__assertfail)
	.align		4
        /*0010*/ 	.word	0x00000000
	.align		4
        /*0014*/ 	.word	0xfffffffe
	.align		4
        /*0018*/ 	.word	0x00000000
	.align		4
        /*001c*/ 	.word	0xfffffffd
	.align		4
        /*0020*/ 	.word	0x00000000
	.align		4
        /*0024*/ 	.word	0xfffffffc


//--------------------- .nv.constant4             --------------------------
	.section	.nv.constant4,"a",@progbits
	.align	8
	.align		8
.nv.constant4:
        /*0000*/ 	.dword	__assertfail
	.align		8
        /*0008*/ 	.dword	__unnamed_1
	.align		8
        /*0010*/ 	.dword	__unnamed_2
	.align		8
        /*0018*/ 	.dword	_ZN40_INTERNAL_db5bf749_4_k_cu_84adebdc_271734cuda3std3__45__cpo5beginE
	.align		8
        /*0020*/ 	.dword	_ZN40_INTERNAL_db5bf749_4_k_cu_84adebdc_271734cuda3std3__45__cpo3endE
	.align		8
        /*0028*/ 	.dword	_ZN40_INTERNAL_db5bf749_4_k_cu_84adebdc_271734cuda3std3__45__cpo6cbeginE
	.align		8
        /*0030*/ 	.dword	_ZN40_INTERNAL_db5bf749_4_k_cu_84adebdc_271734cuda3std3__45__cpo4cendE
	.align		8
        /*0038*/ 	.dword	_ZN40_INTERNAL_db5bf749_4_k_cu_84adebdc_271734cuda3std3__442_GLOBAL__N__db5bf749_4_k_cu_84adebdc_271736ignoreE
	.align		8
        /*0040*/ 	.dword	_ZN40_INTERNAL_db5bf749_4_k_cu_84adebdc_271734cuda3std3__419piecewise_constructE
	.align		8
        /*0048*/ 	.dword	_ZN40_INTERNAL_db5bf749_4_k_cu_84adebdc_271734cuda3std3__48in_placeE
	.align		8
        /*0050*/ 	.dword	_ZN40_INTERNAL_db5bf749_4_k_cu_84adebdc_271734cuda3std6ranges3__45__cpo4swapE
	.align		8
        /*0058*/ 	.dword	_ZN40_INTERNAL_db5bf749_4_k_cu_84adebdc_271734cuda3std6ranges3__45__cpo9iter_moveE
	.align		8
        /*0060*/ 	.dword	_ZN40_INTERNAL_db5bf749_4_k_cu_84adebdc_271734cute7productE
	.align		8
        /*0068*/ 	.dword	_ZN40_INTERNAL_db5bf749_4_k_cu_84adebdc_271734cute1_E
	.align		8
        /*0070*/ 	.dword	$str$25
	.align		8
        /*0078*/ 	.dword	$str$26
	.align		8
        /*0080*/ 	.dword	$str$27
	.align		8
        /*0088*/ 	.dword	$str$28


//--------------------- .text._ZN7cutlass13device_kernelINS_4gemm6kernel13GemmUniversalIN4cute5tupleIJiiiiEEENS1_10collective13CollectiveMmaINS1_35MainloopSm100TmaUmmaWarpSpecializedILi34ELi2ELi4ENS5_IJNS4_1CILi2EEESB_NSA_ILi1EEEEEEEENS5_IJNSA_ILi64EEENSA_ILi128EEENSA_ILi32EEEEEENS_12float_e5m2_tENS5_IJlSC_lEEESJ_SK_NS4_8TiledMMAINS4_8MMA_AtomIJNS4_10MMA_TraitsINS4_19SM100_MMA_F8F6F4_SSEJSJ_SJ_fSF_SG_NS4_17integral_constantINS4_4UMMA5MajorELSR_0EEESS_NSP_INSQ_7ScaleInELST_0EEESU_EEEEEENS4_6LayoutINS5_IJSC_SC_SC_EEENS5_IJNSA_ILi0EEESZ_SZ_EEEEENS5_IJNS4_10UnderscoreES12_S12_EEEEENS4_23SM90_TMA_LOAD_MULTICASTENS4_14ComposedLayoutINS4_7SwizzleILi1ELi4ELi3EEENS4_18smem_ptr_flag_bitsILi8EEENSX_INS5_IJNSA_ILi8EEESH_EEENS5_IJSH_SC_EEEEEEEvNS4_8identityES15_S1F_vS1G_EENS_8epilogue10collective18CollectiveEpilogueINS1I_23Sm100TmaWarpSpecializedILi2ELi2ELi32ELb0ELb0EEEJSI_NS5_IJNSX_ISF_SC_EES1N_EEESJ_SK_SJ_SK_NS1I_6fusion15FusionCallbacksIS1M_NS1P_17LinearCombinationISJ_fSJ_fLNS_15FloatRoundStyleE2EEESI_S1O_JEEENS4_5SM1004TMEM4LOAD26SM100_TMEM_LOAD_16dp32b32xENS4_13SM90_TMA_LOADENS16_INS17_ILi2ELi4ELi3EEES1A_NSX_INS5_IJS1B_SF_EEENS5_IJSF_SC_EEEEEEENS4_39AutoVectorizingCopyWithAssumedAlignmentILi128EEENS4_14SM90_TMA_STOREES24_S26_S26_EEEvvEEEEvNT_6ParamsE --------------------------
	.section	.text._ZN7cutlass13device_kernelINS_4gemm6kernel13GemmUniversalIN4cute5tupleIJiiiiEEENS1_10collective13CollectiveMmaINS1_35MainloopSm100TmaUmmaWarpSpecializedILi34ELi2ELi4ENS5_IJNS4_1CILi2EEESB_NSA_ILi1EEEEEEEENS5_IJNSA_ILi64EEENSA_ILi128EEENSA_ILi32EEEEEENS_12float_e5m2_tENS5_IJlSC_lEEESJ_SK_NS4_8TiledMMAINS4_8MMA_AtomIJNS4_10MMA_TraitsINS4_19SM100_MMA_F8F6F4_SSEJSJ_SJ_fSF_SG_NS4_17integral_constantINS4_4UMMA5MajorELSR_0EEESS_NSP_INSQ_7ScaleInELST_0EEESU_EEEEEENS4_6LayoutINS5_IJSC_SC_SC_EEENS5_IJNSA_ILi0EEESZ_SZ_EEEEENS5_IJNS4_10UnderscoreES12_S12_EEEEENS4_23SM90_TMA_LOAD_MULTICASTENS4_14ComposedLayoutINS4_7SwizzleILi1ELi4ELi3EEENS4_18smem_ptr_flag_bitsILi8EEENSX_INS5_IJNSA_ILi8EEESH_EEENS5_IJSH_SC_EEEEEEEvNS4_8identityES15_S1F_vS1G_EENS_8epilogue10collective18CollectiveEpilogueINS1I_23Sm100TmaWarpSpecializedILi2ELi2ELi32ELb0ELb0EEEJSI_NS5_IJNSX_ISF_SC_EES1N_EEESJ_SK_SJ_SK_NS1I_6fusion15FusionCallbacksIS1M_NS1P_17LinearCombinationISJ_fSJ_fLNS_15FloatRoundStyleE2EEESI_S1O_JEEENS4_5SM1004TMEM4LOAD26SM100_TMEM_LOAD_16dp32b32xENS4_13SM90_TMA_LOADENS16_INS17_ILi2ELi4ELi3EEES1A_NSX_INS5_IJS1B_SF_EEENS5_IJSF_SC_EEEEEEENS4_39AutoVectorizingCopyWithAssumedAlignmentILi128EEENS4_14SM90_TMA_STOREES24_S26_S26_EEEvvEEEEvNT_6ParamsE,"ax",@progbits
	.align	128
.text._ZN7cutlass13device_kernelINS_4gemm6kernel13GemmUniversalIN4cute5tupleIJiiiiEEENS1_10collective13CollectiveMmaINS1_35MainloopSm100TmaUmmaWarpSpecializedILi34ELi2ELi4ENS5_IJNS4_1CILi2EEESB_NSA_ILi1EEEEEEEENS5_IJNSA_ILi64EEENSA_ILi128EEENSA_ILi32EEEEEENS_12float_e5m2_tENS5_IJlSC_lEEESJ_SK_NS4_8TiledMMAINS4_8MMA_AtomIJNS4_10MMA_TraitsINS4_19SM100_MMA_F8F6F4_SSEJSJ_SJ_fSF_SG_NS4_17integral_constantINS4_4UMMA5MajorELSR_0EEESS_NSP_INSQ_7ScaleInELST_0EEESU_EEEEEENS4_6LayoutINS5_IJSC_SC_SC_EEENS5_IJNSA_ILi0EEESZ_SZ_EEEEENS5_IJNS4_10UnderscoreES12_S12_EEEEENS4_23SM90_TMA_LOAD_MULTICASTENS4_14ComposedLayoutINS4_7SwizzleILi1ELi4ELi3EEENS4_18smem_ptr_flag_bitsILi8EEENSX_INS5_IJNSA_ILi8EEESH_EEENS5_IJSH_SC_EEEEEEEvNS4_8identityES15_S1F_vS1G_EENS_8epilogue10collective18CollectiveEpilogueINS1I_23Sm100TmaWarpSpecializedILi2ELi2ELi32ELb0ELb0EEEJSI_NS5_IJNSX_ISF_SC_EES1N_EEESJ_SK_SJ_SK_NS1I_6fusion15FusionCallbacksIS1M_NS1P_17LinearCombinationISJ_fSJ_fLNS_15FloatRoundStyleE2EEESI_S1O_JEEENS4_5SM1004TMEM4LOAD26SM100_TMEM_LOAD_16dp32b32xENS4_13SM90_TMA_LOADENS16_INS17_ILi2ELi4ELi3EEES1A_NSX_INS5_IJS1B_SF_EEENS5_IJSF_SC_EEEEEEENS4_39AutoVectorizingCopyWithAssumedAlignmentILi128EEENS4_14SM90_TMA_STOREES24_S26_S26_EEEvvEEEEvNT_6ParamsE:
        .type           _ZN7cutlass13device_kernelINS_4gemm6kernel13GemmUniversalIN4cute5tupleIJiiiiEEENS1_10collective13CollectiveMmaINS1_35MainloopSm100TmaUmmaWarpSpecializedILi34ELi2ELi4ENS5_IJNS4_1CILi2EEESB_NSA_ILi1EEEEEEEENS5_IJNSA_ILi64EEENSA_ILi128EEENSA_ILi32EEEEEENS_12float_e5m2_tENS5_IJlSC_lEEESJ_SK_NS4_8TiledMMAINS4_8MMA_AtomIJNS4_10MMA_TraitsINS4_19SM100_MMA_F8F6F4_SSEJSJ_SJ_fSF_SG_NS4_17integral_constantINS4_4UMMA5MajorELSR_0EEESS_NSP_INSQ_7ScaleInELST_0EEESU_EEEEEENS4_6LayoutINS5_IJSC_SC_SC_EEENS5_IJNSA_ILi0EEESZ_SZ_EEEEENS5_IJNS4_10UnderscoreES12_S12_EEEEENS4_23SM90_TMA_LOAD_MULTICASTENS4_14ComposedLayoutINS4_7SwizzleILi1ELi4ELi3EEENS4_18smem_ptr_flag_bitsILi8EEENSX_INS5_IJNSA_ILi8EEESH_EEENS5_IJSH_SC_EEEEEEEvNS4_8identityES15_S1F_vS1G_EENS_8epilogue10collective18CollectiveEpilogueINS1I_23Sm100TmaWarpSpecializedILi2ELi2ELi32ELb0ELb0EEEJSI_NS5_IJNSX_ISF_SC_EES1N_EEESJ_SK_SJ_SK_NS1I_6fusion15FusionCallbacksIS1M_NS1P_17LinearCombinationISJ_fSJ_fLNS_15FloatRoundStyleE2EEESI_S1O_JEEENS4_5SM1004TMEM4LOAD26SM100_TMEM_LOAD_16dp32b32xENS4_13SM90_TMA_LOADENS16_INS17_ILi2ELi4ELi3EEES1A_NSX_INS5_IJS1B_SF_EEENS5_IJSF_SC_EEEEEEENS4_39AutoVectorizingCopyWithAssumedAlignmentILi128EEENS4_14SM90_TMA_STOREES24_S26_S26_EEEvvEEEEvNT_6ParamsE,@function
        .size           _ZN7cutlass13device_kernelINS_4gemm6kernel13GemmUniversalIN4cute5tupleIJiiiiEEENS1_10collective13CollectiveMmaINS1_35MainloopSm100TmaUmmaWarpSpecializedILi34ELi2ELi4ENS5_IJNS4_1CILi2EEESB_NSA_ILi1EEEEEEEENS5_IJNSA_ILi64EEENSA_ILi128EEENSA_ILi32EEEEEENS_12float_e5m2_tENS5_IJlSC_lEEESJ_SK_NS4_8TiledMMAINS4_8MMA_AtomIJNS4_10MMA_TraitsINS4_19SM100_MMA_F8F6F4_SSEJSJ_SJ_fSF_SG_NS4_17integral_constantINS4_4UMMA5MajorELSR_0EEESS_NSP_INSQ_7ScaleInELST_0EEESU_EEEEEENS4_6LayoutINS5_IJSC_SC_SC_EEENS5_IJNSA_ILi0EEESZ_SZ_EEEEENS5_IJNS4_10UnderscoreES12_S12_EEEEENS4_23SM90_TMA_LOAD_MULTICASTENS4_14ComposedLayoutINS4_7SwizzleILi1ELi4ELi3EEENS4_18smem_ptr_flag_bitsILi8EEENSX_INS5_IJNSA_ILi8EEESH_EEENS5_IJSH_SC_EEEEEEEvNS4_8identityES15_S1F_vS1G_EENS_8epilogue10collective18CollectiveEpilogueINS1I_23Sm100TmaWarpSpecializedILi2ELi2ELi32ELb0ELb0EEEJSI_NS5_IJNSX_ISF_SC_EES1N_EEESJ_SK_SJ_SK_NS1I_6fusion15FusionCallbacksIS1M_NS1P_17LinearCombinationISJ_fSJ_fLNS_15FloatRoundStyleE2EEESI_S1O_JEEENS4_5SM1004TMEM4LOAD26SM100_TMEM_LOAD_16dp32b32xENS4_13SM90_TMA_LOADENS16_INS17_ILi2ELi4ELi3EEES1A_NSX_INS5_IJS1B_SF_EEENS5_IJSF_SC_EEEEEEENS4_39AutoVectorizingCopyWithAssumedAlignmentILi128EEENS4_14SM90_TMA_STOREES24_S26_S26_EEEvvEEEEvNT_6ParamsE,(.L_x_240 - _ZN7cutlass13device_kernelINS_4gemm6kernel13GemmUniversalIN4cute5tupleIJiiiiEEENS1_10collective13CollectiveMmaINS1_35MainloopSm100TmaUmmaWarpSpecializedILi34ELi2ELi4ENS5_IJNS4_1CILi2EEESB_NSA_ILi1EEEEEEEENS5_IJNSA_ILi64EEENSA_ILi128EEENSA_ILi32EEEEEENS_12float_e5m2_tENS5_IJlSC_lEEESJ_SK_NS4_8TiledMMAINS4_8MMA_AtomIJNS4_10MMA_TraitsINS4_19SM100_MMA_F8F6F4_SSEJSJ_SJ_fSF_SG_NS4_17integral_constantINS4_4UMMA5MajorELSR_0EEESS_NSP_INSQ_7ScaleInELST_0EEESU_EEEEEENS4_6LayoutINS5_IJSC_SC_SC_EEENS5_IJNSA_ILi0EEESZ_SZ_EEEEENS5_IJNS4_10UnderscoreES12_S12_EEEEENS4_23SM90_TMA_LOAD_MULTICASTENS4_14ComposedLayoutINS4_7SwizzleILi1ELi4ELi3EEENS4_18smem_ptr_flag_bitsILi8EEENSX_INS5_IJNSA_ILi8EEESH_EEENS5_IJSH_SC_EEEEEEEvNS4_8identityES15_S1F_vS1G_EENS_8epilogue10collective18CollectiveEpilogueINS1I_23Sm100TmaWarpSpecializedILi2ELi2ELi32ELb0ELb0EEEJSI_NS5_IJNSX_ISF_SC_EES1N_EEESJ_SK_SJ_SK_NS1I_6fusion15FusionCallbacksIS1M_NS1P_17LinearCombinationISJ_fSJ_fLNS_15FloatRoundStyleE2EEESI_S1O_JEEENS4_5SM1004TMEM4LOAD26SM100_TMEM_LOAD_16dp32b32xENS4_13SM90_TMA_LOADENS16_INS17_ILi2ELi4ELi3EEES1A_NSX_INS5_IJS1B_SF_EEENS5_IJSF_SC_EEEEEEENS4_39AutoVectorizingCopyWithAssumedAlignmentILi128EEENS4_14SM90_TMA_STOREES24_S26_S26_EEEvvEEEEvNT_6ParamsE)
        .other          _ZN7cutlass13device_kernelINS_4gemm6kernel13GemmUniversalIN4cute5tupleIJiiiiEEENS1_10collective13CollectiveMmaINS1_35MainloopSm100TmaUmmaWarpSpecializedILi34ELi2ELi4ENS5_IJNS4_1CILi2EEESB_NSA_ILi1EEEEEEEENS5_IJNSA_ILi64EEENSA_ILi128EEENSA_ILi32EEEEEENS_12float_e5m2_tENS5_IJlSC_lEEESJ_SK_NS4_8TiledMMAINS4_8MMA_AtomIJNS4_10MMA_TraitsINS4_19SM100_MMA_F8F6F4_SSEJSJ_SJ_fSF_SG_NS4_17integral_constantINS4_4UMMA5MajorELSR_0EEESS_NSP_INSQ_7ScaleInELST_0EEESU_EEEEEENS4_6LayoutINS5_IJSC_SC_SC_EEENS5_IJNSA_ILi0EEESZ_SZ_EEEEENS5_IJNS4_10UnderscoreES12_S12_EEEEENS4_23SM90_TMA_LOAD_MULTICASTENS4_14ComposedLayoutINS4_7SwizzleILi1ELi4ELi3EEENS4_18smem_ptr_flag_bitsILi8EEENSX_INS5_IJNSA_ILi8EEESH_EEENS5_IJSH_SC_EEEEEEEvNS4_8identityES15_S1F_vS1G_EENS_8epilogue10collective18CollectiveEpilogueINS1I_23Sm100TmaWarpSpecializedILi2ELi2ELi32ELb0ELb0EEEJSI_NS5_IJNSX_ISF_SC_EES1N_EEESJ_SK_SJ_SK_NS1I_6fusion15FusionCallbacksIS1M_NS1P_17LinearCombinationISJ_fSJ_fLNS_15FloatRoundStyleE2EEESI_S1O_JEEENS4_5SM1004TMEM4LOAD26SM100_TMEM_LOAD_16dp32b32xENS4_13SM90_TMA_LOADENS16_INS17_ILi2ELi4ELi3EEES1A_NSX_INS5_IJS1B_SF_EEENS5_IJSF_SC_EEEEEEENS4_39AutoVectorizingCopyWithAssumedAlignmentILi128EEENS4_14SM90_TMA_STOREES24_S26_S26_EEEvvEEEEvNT_6ParamsE,@"STO_CUDA_ENTRY STV_DEFAULT"
_ZN7cutlass13device_kernelINS_4gemm6kernel13GemmUniversalIN4cute5tupleIJiiiiEEENS1_10collective13CollectiveMmaINS1_35MainloopSm100TmaUmmaWarpSpecializedILi34ELi2ELi4ENS5_IJNS4_1CILi2EEESB_NSA_ILi1EEEEEEEENS5_IJNSA_ILi64EEENSA_ILi128EEENSA_ILi32EEEEEENS_12float_e5m2_tENS5_IJlSC_lEEESJ_SK_NS4_8TiledMMAINS4_8MMA_AtomIJNS4_10MMA_TraitsINS4_19SM100_MMA_F8F6F4_SSEJSJ_SJ_fSF_SG_NS4_17integral_constantINS4_4UMMA5MajorELSR_0EEESS_NSP_INSQ_7ScaleInELST_0EEESU_EEEEEENS4_6LayoutINS5_IJSC_SC_SC_EEENS5_IJNSA_ILi0EEESZ_SZ_EEEEENS5_IJNS4_10UnderscoreES12_S12_EEEEENS4_23SM90_TMA_LOAD_MULTICASTENS4_14ComposedLayoutINS4_7SwizzleILi1ELi4ELi3EEENS4_18smem_ptr_flag_bitsILi8EEENSX_INS5_IJNSA_ILi8EEESH_EEENS5_IJSH_SC_EEEEEEEvNS4_8identityES15_S1F_vS1G_EENS_8epilogue10collective18CollectiveEpilogueINS1I_23Sm100TmaWarpSpecializedILi2ELi2ELi32ELb0ELb0EEEJSI_NS5_IJNSX_ISF_SC_EES1N_EEESJ_SK_SJ_SK_NS1I_6fusion15FusionCallbacksIS1M_NS1P_17LinearCombinationISJ_fSJ_fLNS_15FloatRoundStyleE2EEESI_S1O_JEEENS4_5SM1004TMEM4LOAD26SM100_TMEM_LOAD_16dp32b32xENS4_13SM90_TMA_LOADENS16_INS17_ILi2ELi4ELi3EEES1A_NSX_INS5_IJS1B_SF_EEENS5_IJSF_SC_EEEEEEENS4_39AutoVectorizingCopyWithAssumedAlignmentILi128EEENS4_14SM90_TMA_STOREES24_S26_S26_EEEvvEEEEvNT_6ParamsE:
[----:B------:R-:W1:Y:S01]  /*0000*/  LDC R1, c[0x0][0x37c] ;  /* 0x0000df00ff017b82 */ /* 0x000e620000000800 */
[----:B------:R-:W2:Y:S01]  /*0010*/  S2R R93, SR_TID.X ;  /* 0x00000000005d7919 */ /* 0x000ea20000002100 */
[----:B------:R-:W3:Y:S01]  /*0020*/  LDCU.64 UR8, c[0x0][0x890] ;  /* 0x00011200ff0877ac */ /* 0x000ee20008000a00 */
[----:B------:R-:W-:Y:S02]  /*0030*/  PRMT R84, RZ, 0x7610, R84 ;  /* 0x00007610ff547816 */ /* 0x000fe40000000054 */
[----:B------:R-:W-:Y:S01]  /*0040*/  ELECT P3, URZ, PT ;  /* 0x0000000000ff782f */ /* 0x000fe20003860000 */
[----:B---3--:R-:W-:-:S04]  /*0050*/  UISETP.NE.U32.AND UP0, UPT, UR8, URZ, UPT ;  /* 0x000000ff0800728c */ /* 0x008fc8000bf05070 */
[----:B------:R-:W-:Y:S01]  /*0060*/  UISETP.NE.AND.EX UP0, UPT, UR9, URZ, UPT, UP0 ;  /* 0x000000ff0900728c */ /* 0x000fe2000bf05300 */
[----:B--2---:R-:W-:-:S05]  /*0070*/  SHF.R.U32.HI R85, RZ, 0x5, R93 ;  /* 0x00000005ff557819 */ /* 0x004fca000001165d */
[----:B------:R-:W2:Y:S02]  /*0080*/  SHFL.IDX PT, R0, R85, RZ, 0x1f ;  /* 0x00001fff55007589 */ /* 0x000ea400000e0000 */
[----:B--2---:R-:W-:Y:S01]  /*0090*/  R2UR UR17, R0 ;  /* 0x00000000001172ca */ /* 0x004fe200000e0000 */
[----:B-1----:R-:W-:-:S14]  /*00a0*/  BRA.U UP0, `(.L_x_0) ;  /* 0x0000000100307547 */ /* 0x002fdc000b800000 */
[----:B------:R-:W1:Y:S02]  /*00b0*/  LDCU.64 UR4, c[0x0][0x888] ;  /* 0x00011100ff0477ac */ /* 0x000e640008000a00 */
[----:B-1----:R-:W-:-:S04]  /*00c0*/  UISETP.NE.U32.AND UP0, UPT, UR4, URZ, UPT ;  /* 0x000000ff0400728c */ /* 0x002fc8000bf05070 */
[----:B------:R-:W-:-:S09]  /*00d0*/  UISETP.NE.AND.EX UP0, UPT, UR5, URZ, UPT, UP0 ;  /* 0x000000ff0500728c */ /* 0x000fd2000bf05300 */
[----:B------:R-:W-:Y:S05]  /*00e0*/  BRA.U !UP0, `(.L_x_1) ;  /* 0x0000000108147547 */ /* 0x000fea000b800000 */
[----:B------:R-:W1:Y:S01]  /*00f0*/  LDC.64 R2, c[0x0][0x888] ;  /* 0x00022200ff027b82 */ /* 0x000e620000000a00 */
[----:B------:R-:W1:Y:S02]  /*0100*/  LDCU.64 UR4, c[0x0][0x358] ;  /* 0x00006b00ff0477ac */ /* 0x000e640008000a00 */
[----:B-1----:R1:W5:Y:S01]  /*0110*/  LDG.E R41, desc[UR4][R2.64] ;  /* 0x0000000402297981 */ /* 0x002362000c1e1900 */
[----:B------:R-:W-:Y:S01]  /*0120*/  HFMA2 R84, -RZ, RZ, 0, 5.9604644775390625e-08 ;  /* 0x00000001ff547431 */ /* 0x000fe200000001ff */
[----:B------:R-:W-:Y:S05]  /*0130*/  BRA `(.L_x_0) ;  /* 0x00000000000c7947 */ /* 0x000fea0003800000 */
.L_x_1:
[----:B------:R-:W1:Y:S01]  /*0140*/  LDCU UR4, c[0x0][0x880] ;  /* 0x00011000ff0477ac */ /* 0x000e620008000800 */
[----:B------:R-:W-:Y:S01]  /*0150*/  HFMA2 R84, -RZ, RZ, 0, 5.9604644775390625e-08 ;  /* 0x00000001ff547431 */ /* 0x000fe200000001ff */
[----:B-1----:R-:W-:-:S07]  /*0160*/  MOV R41, UR4 ;  /* 0x0000000400297c02 */ /* 0x002fce0008000f00 */
.L_x_0:
[----:B------:R-:W2:Y:S02]  /*0170*/  LDCU.64 UR4, c[0x0][0x8b0] ;  /* 0x00011600ff0477ac */ /* 0x000ea40008000a00 */
[----:B--2---:R-:W-:-:S04]  /*0180*/  UISETP.NE.U32.AND UP0, UPT, UR4, URZ, UPT ;  /* 0x000000ff0400728c */ /* 0x004fc8000bf05070 */
[----:B------:R-:W-:-:S09]  /*0190*/  UISETP.NE.AND.EX UP0, UPT, UR5, URZ, UPT, UP0 ;  /* 0x000000ff0500728c */ /* 0x000fd2000bf05300 */
[----:B------:R-:W-:Y:S05]  /*01a0*/  BRA.U UP0, `(.L_x_2) ;  /* 0x0000000100287547 */ /* 0x000fea000b800000 */
[----:B------:R-:W2:Y:S02]  /*01b0*/  LDCU.64 UR4, c[0x0][0x8a8] ;  /* 0x00011500ff0477ac */ /* 0x000ea40008000a00 */
[----:B--2---:R-:W-:-:S04]  /*01c0*/  UISETP.NE.U32.AND UP0, UPT, UR4, URZ, UPT ;  /* 0x000000ff0400728c */ /* 0x004fc8000bf05070 */
[----:B------:R-:W-:-:S09]  /*01d0*/  UISETP.NE.AND.EX UP0, UPT, UR5, URZ, UPT, UP0 ;  /* 0x000000ff0500728c */ /* 0x000fd2000bf05300 */
[----:B------:R-:W-:Y:S05]  /*01e0*/  BRA.U !UP0, `(.L_x_3) ;  /* 0x0000000108107547 */ /* 0x000fea000b800000 */
[----:B------:R-:W2:Y:S01]  /*01f0*/  LDC.64 R38, c[0x0][0x8a8] ;  /* 0x00022a00ff267b82 */ /* 0x000ea20000000a00 */
[----:B------:R-:W2:Y:S02]  /*0200*/  LDCU.64 UR4, c[0x0][0x358] ;  /* 0x00006b00ff0477ac */ /* 0x000ea40008000a00 */
[----:B--2---:R2:W5:Y:S01]  /*0210*/  LDG.E R38, desc[UR4][R38.64] ;  /* 0x0000000426267981 */ /* 0x004562000c1e1900 */
[----:B------:R-:W-:Y:S05]  /*0220*/  BRA `(.L_x_2) ;  /* 0x0000000000087947 */ /* 0x000fea0003800000 */
.L_x_3:
[----:B------:R-:W2:Y:S02]  /*0230*/  LDCU UR4, c[0x0][0x8a0] ;  /* 0x00011400ff0477ac */ /* 0x000ea40008000800 */
[----:B--2---:R-:W-:Y:S02]  /*0240*/  MOV R38, UR4 ;  /* 0x0000000400267c02 */ /* 0x004fe40008000f00 */
.L_x_2:
[----:B------:R-:W-:Y:S01]  /*0250*/  IMAD.U32 R0, RZ, RZ, UR17 ;  /* 0x00000011ff007e24 */ /* 0x000fe2000f8e00ff */
[----:B------:R-:W-:Y:S04]  /*0260*/  BSSY.RECONVERGENT B0, `(.L_x_4) ;  /* 0x000000c000007945 */ /* 0x000fe80003800200 */
[C---:B------:R-:W-:Y:S02]  /*0270*/  ISETP.NE.OR P1, PT, R0.reuse, 0x1, !P3 ;  /* 0x000000010000780c */ /* 0x040fe40005f25670 */
[----:B------:R-:W-:-:S11]  /*0280*/  ISETP.NE.OR P0, PT, R0, 0x3, !P3 ;  /* 0x000000030000780c */ /* 0x000fd60005f05670 */
[----:B------:R-:W-:Y:S05]  /*0290*/  @P1 BRA `(.L_x_5) ;  /* 0x0000000000201947 */ /* 0x000fea0003800000 */
[----:B------:R-:W3:Y:S02]  /*02a0*/  LDCU.64 UR4, c[0x0][0x348] ;  /* 0x00006900ff0477ac */ /* 0x000ee40008000a00 */
[----:B---3--:R-:W-:Y:S02]  /*02b0*/  UIADD3 UR6, UP1, UPT, UR4, 0x80, URZ ;  /* 0x0000008004067890 */ /* 0x008fe4000ff3e0ff */
[----:B------:R-:W-:Y:S02]  /*02c0*/  UIADD3 UR4, UP0, UPT, UR4, 0x180, URZ ;  /* 0x0000018004047890 */ /* 0x000fe4000ff1e0ff */
[----:B------:R-:W-:Y:S02]  /*02d0*/  UIADD3.X UR7, UPT, UPT, URZ, UR5, URZ, UP1, !UPT ;  /* 0x00000005ff077290 */ /* 0x000fe40008ffe4ff */
[----:B------:R-:W-:-:S07]  /*02e0*/  UIADD3.X UR5, UPT, UPT, URZ, UR5, URZ, UP0, !UPT ;  /* 0x00000005ff057290 */ /* 0x000fce00087fe4ff */
[----:B------:R3:W-:Y:S02]  /*02f0*/  UTMACCTL.PF [UR6] ;  /* 0x00000000060079b9 */ /* 0x0007e40008040000 */
[----:B------:R3:W-:Y:S02]  /*0300*/  UTMACCTL.PF [UR4] ;  /* 0x00000000040079b9 */ /* 0x0007e40008040000 */
[----:B---3--:R-:W-:Y:S01]  /*0310*/  NOP ;  /* 0x0000000000007918 */ /* 0x008fe20000000000 */
.L_x_5:
[----:B------:R-:W-:Y:S05]  /*0320*/  BSYNC.RECONVERGENT B0 ;  /* 0x0000000000007941 */ /* 0x000fea0003800200 */
.L_x_4:
[----:B------:R-:W-:Y:S04]  /*0330*/  BSSY.RECONVERGENT B0, `(.L_x_6) ;  /* 0x000000a000007945 */ /* 0x000fe80003800200 */
        /* <DEDUP_REMOVED lines=9> */
.L_x_7:
[----:B------:R-:W-:Y:S05]  /*03d0*/  BSYNC.RECONVERGENT B0 ;  /* 0x0000000000007941 */ /* 0x000fea0003800200 */
.L_x_6:
[----:B------:R-:W3:Y:S01]  /*03e0*/  LDCU.64 UR4, c[0x0][0x888] ;  /* 0x00011100ff0477ac */ /* 0x000ee20008000a00 */
[----:B------:R-:W-:Y:S02]  /*03f0*/  UISETP.EQ.U32.AND UP1, UPT, UR8, URZ, UPT ;  /* 0x000000ff0800728c */ /* 0x000fe4000bf22070 */
[----:B------:R-:W-:Y:S02]  /*0400*/  UPLOP3.LUT UP3, UPT, UPT, UPT, UPT, 0x80, 0x8 ;  /* 0x000000000008789c */ /* 0x000fe40003f6f070 */
[----:B---3--:R-:W-:-:S04]  /*0410*/  UISETP.NE.U32.AND UP0, UPT, UR4, URZ, UPT ;  /* 0x000000ff0400728c */ /* 0x008fc8000bf05070 */
[----:B------:R-:W-:-:S04]  /*0420*/  UISETP.NE.AND.EX UP0, UPT, UR5, URZ, UPT, UP0 ;  /* 0x000000ff0500728c */ /* 0x000fc8000bf05300 */
[----:B------:R-:W-:-:S04]  /*0430*/  UISETP.EQ.OR.EX UP2, UPT, UR9, URZ, !UP0, UP1 ;  /* 0x000000ff0900728c */ /* 0x000fc8000c742710 */
[----:B------:R-:W-:-:S06]  /*0440*/  UP2UR UR4, UPR, URZ, 0x4 ;  /* 0x00000004ff047883 */ /* 0x000fcc0008000000 */
[----:B------:R-:W-:Y:S01]  /*0450*/  MOV R86, UR4 ;  /* 0x0000000400567c02 */ /* 0x000fe20008000f00 */
[----:B------:R-:W-:Y:S06]  /*0460*/  BRA.U !UP2, `(.L_x_8) ;  /* 0x000000010a207547 */ /* 0x000fec000b800000 */
[----:B------:R-:W-:Y:S01]  /*0470*/  UISETP.NE.U32.AND UP1, UPT, UR8, URZ, UPT ;  /* 0x000000ff0800728c */ /* 0x000fe2000bf25070 */
[----:B-----5:R-:W-:Y:S01]  /*0480*/  FSETP.NEU.AND P0, PT, R41, RZ, PT ;  /* 0x000000ff2900720b */ /* 0x020fe20003f0d000 */
[----:B------:R-:W-:Y:S02]  /*0490*/  USEL UR4, URZ, 0xffffffff, UP0 ;  /* 0xffffffffff047887 */ /* 0x000fe40008000000 */
[----:B------:R-:W-:-:S10]  /*04a0*/  UISETP.NE.AND.EX UP1, UPT, UR9, URZ, UPT, UP1 ;  /* 0x000000ff0900728c */ /* 0x000fd4000bf25310 */
[----:B------:R-:W-:Y:S01]  /*04b0*/  VOTEU.ANY UP0, P0 ;  /* 0x0000000000ff7886 */ /* 0x000fe20000000100 */
[----:B------:R-:W-:-:S04]  /*04c0*/  @!UP1 USEL UR4, URZ, 0xffffffff, UP0 ;  /* 0xffffffffff049887 */ /* 0x000fc80008000000 */
[----:B------:R-:W-:-:S04]  /*04d0*/  ULOP3.LUT UR4, UR4, 0x1, URZ, 0xc0, !UPT ;  /* 0x0000000104047892 */ /* 0x000fc8000f8ec0ff */
[----:B------:R-:W-:-:S11]  /*04e0*/  UISETP.NE.U32.AND UP3, UPT, UR4, 0x1, UPT ;  /* 0x000000010400788c */ /* 0x000fd6000bf65070 */
.L_x_8:
[----:B-1----:R-:W1:Y:S01]  /*04f0*/  SHFL.IDX PT, R2, R85, RZ, 0x1f ;  /* 0x00001fff55027589 */ /* 0x002e6200000e0000 */
[----:B------:R-:W-:-:S04]  /*0500*/  UISETP.NE.AND UP0, UPT, UR17, 0x2, UPT ;  /* 0x000000021100788c */ /* 0x000fc8000bf05270 */
[----:B------:R-:W-:Y:S01]  /*0510*/  USEL UR38, URZ, 0x1, UP0 ;  /* 0x00000001ff267887 */ /* 0x000fe20008000000 */
[----:B-1----:R-:W-:-:S13]  /*0520*/  ISETP.NE.AND P0, PT, R2, RZ, PT ;  /* 0x000000ff0200720c */ /* 0x002fda0003f05270 */
[----:B------:R-:W-:Y:S05]  /*0530*/  @P0 BRA `(.L_x_9) ;  /* 0x0000000400540947 */ /* 0x000fea0003800000 */
[----:B------:R-:W-:Y:S01]  /*0540*/  ELECT P0, URZ, PT ;  /* 0x0000000000ff782f */ /* 0x000fe20003800000 */
[----:B------:R-:W-:-:S12]  /*0550*/  BSSY.RECONVERGENT B0, `(.L_x_9) ;  /* 0x0000053000007945 */ /* 0x000fd80003800200 */
[----:B------:R-:W-:Y:S05]  /*0560*/  @!P0 BRA `(.L_x_10) ;  /* 0x0000000400448947 */ /* 0x000fea0003800000 */
[----:B------:R-:W1:Y:S01]  /*0570*/  S2UR UR4, SR_CgaCtaId ;  /* 0x00000000000479c3 */ /* 0x000e620000008800 */
[----:B------:R-:W-:Y:S01]  /*0580*/  UMOV UR5, 0x400 ;  /* 0x0000040000057882 */ /* 0x000fe20000000000 */
[----:B------:R-:W-:Y:S01]  /*0590*/  UMOV UR8, 0x1 ;  /* 0x0000000100087882 */ /* 0x000fe20000000000 */
[----:B------:R-:W-:Y:S01]  /*05a0*/  UMOV UR6, 0x3 ;  /* 0x0000000300067882 */ /* 0x000fe20000000000 */
[----:B------:R-:W-:-:S04]  /*05b0*/  UIADD3 UR8, UPT, UPT, -UR8, 0x100000, URZ ;  /* 0x0010000008087890 */ /* 0x000fc8000fffe1ff */
[----:B------:R-:W-:Y:S02]  /*05c0*/  USHF.L.U32 UR9, UR8, 0xb, URZ ;  /* 0x0000000b08097899 */ /* 0x000fe400080006ff */
[----:B------:R-:W-:Y:S02]  /*05d0*/  USHF.L.U32 UR8, UR8, 0x1, URZ ;  /* 0x0000000108087899 */ /* 0x000fe400080006ff */
[----:B------:R-:W-:-:S04]  /*05e0*/  UIADD3 UR6, UPT, UPT, -UR6, 0x100000, URZ ;  /* 0x0010000006067890 */ /* 0x000fc8000fffe1ff */
[----:B------:R-:W-:Y:S02]  /*05f0*/  USHF.L.U32 UR7, UR6, 0xb, URZ ;  /* 0x0000000b06077899 */ /* 0x000fe400080006ff */
[----:B------:R-:W-:Y:S02]  /*0600*/  USHF.L.U32 UR6, UR6, 0x1, URZ ;  /* 0x0000000106067899 */ /* 0x000fe400080006ff */
[----:B-1----:R-:W-:Y:S01]  /*0610*/  ULEA UR4, UR4, UR5, 0x18 ;  /* 0x0000000504047291 */ /* 0x002fe2000f8ec0ff */
[----:B------:R-:W1:Y:S11]  /*0620*/  FENCE.VIEW.ASYNC.S ;  /* 0x00000000000073c6 */ /* 0x000e760000000000 */
[----:B-1----:R1:W3:Y:S01]  /*0630*/  SYNCS.EXCH.64 URZ, [UR4], UR8 ;  /* 0x0000000804ff75b2 */ /* 0x0022e20008000100 */
[----:B------:R1:W4:Y:S01]  /*0640*/  SYNCS.EXCH.64 URZ, [UR4+0x110], UR6 ;  /* 0x0001100604ff75b2 */ /* 0x0003220008000100 */
[----:B------:R1:W1:Y:S01]  /*0650*/  SYNCS.EXCH.64 URZ, [UR4+0x8], UR8 ;  /* 0x0000080804ff75b2 */ /* 0x0002620008000100 */
        /* <DEDUP_REMOVED lines=65> */
[----:B---34-:R-:W-:Y:S01]  /*0a70*/  NOP ;  /* 0x0000000000007918 */ /* 0x018fe20000000000 */
.L_x_10:
[----:B-1----:R-:W-:Y:S05]  /*0a80*/  BSYNC.RECONVERGENT B0 ;  /* 0x0000000000007941 */ /* 0x002fea0003800200 */
.L_x_9:
[----:B------:R-:W1:Y:S01]  /*0a90*/  SHFL.IDX PT, R2, R85, RZ, 0x1f ;  /* 0x00001fff55027589 */ /* 0x000e6200000e0000 */
[----:B------:R-:W-:Y:S01]  /*0aa0*/  NOP ;  /* 0x0000000000007918 */ /* 0x000fe20000000000 */
[----:B-1----:R-:W-:-:S13]  /*0ab0*/  ISETP.NE.AND P0, PT, R2, 0x1, PT ;  /* 0x000000010200780c */ /* 0x002fda0003f05270 */
[----:B------:R-:W-:Y:S05]  /*0ac0*/  @P0 BRA `(.L_x_11) ;  /* 0x0000000000480947 */ /* 0x000fea0003800000 */
        /* <DEDUP_REMOVED lines=9> */
[----:B------:R-:W-:Y:S01]  /*0b60*/  USHF.L.U32 UR6, UR6, 0x1, URZ ;  /* 0x0000000106067899 */ /* 0x000fe200080006ff */
[----:B------:R-:W-:Y:S01]  /*0b70*/  ELECT P0, URZ, PT ;  /* 0x0000000000ff782f */ /* 0x000fe20003800000 */
[----:B-1----:R-:W-:Y:S01]  /*0b80*/  ULEA UR4, UR4, UR5, 0x18 ;  /* 0x0000000504047291 */ /* 0x002fe2000f8ec0ff */
[----:B------:R-:W1:Y:S11]  /*0b90*/  FENCE.VIEW.ASYNC.S ;  /* 0x00000000000073c6 */ /* 0x000e760000000000 */
[----:B-1----:R1:W3:Y:S01]  /*0ba0*/  SYNCS.EXCH.64 URZ, [UR4+0x220], UR8 ;  /* 0x0002200804ff75b2 */ /* 0x0022e20008000100 */
[----:B------:R1:W4:Y:S01]  /*0bb0*/  SYNCS.EXCH.64 URZ, [UR4+0x230], UR6 ;  /* 0x0002300604ff75b2 */ /* 0x0003220008000100 */
[----:B------:R1:W1:Y:S01]  /*0bc0*/  SYNCS.EXCH.64 URZ, [UR4+0x228], UR8 ;  /* 0x0002280804ff75b2 */ /* 0x0002620008000100 */
[----:B------:R1:W1:Y:S01]  /*0bd0*/  SYNCS.EXCH.64 URZ, [UR4+0x238], UR6 ;  /* 0x0002380604ff75b2 */ /* 0x0002620008000100 */
[----:B------:R-:W-:Y:S01]  /*0be0*/  NOP ;  /* 0x0000000000007918 */ /* 0x000fe20000000000 */
.L_x_11:
[----:B------:R-:W2:Y:S01]  /*0bf0*/  SHFL.IDX PT, R2, R85, RZ, 0x1f ;  /* 0x00001fff55027589 */ /* 0x000ea200000e0000 */
[----:B------:R-:W-:Y:S01]  /*0c00*/  NOP ;  /* 0x0000000000007918 */ /* 0x000fe20000000000 */
[----:B--2---:R-:W-:-:S13]  /*0c10*/  ISETP.NE.AND P0, PT, R2, 0x3, PT ;  /* 0x000000030200780c */ /* 0x004fda0003f05270 */
[----:B------:R-:W-:Y:S05]  /*0c20*/  @P0 BRA `(.L_x_12) ;  /* 0x0000000000300947 */ /* 0x000fea0003800000 */
[----:B-1----:R-:W1:Y:S01]  /*0c30*/  S2UR UR6, SR_CgaCtaId ;  /* 0x00000000000679c3 */ /* 0x002e620000008800 */
[----:B------:R-:W-:Y:S01]  /*0c40*/  UMOV UR4, 0x400 ;  /* 0x0000040000047882 */ /* 0x000fe20000000000 */
[----:B------:R-:W-:Y:S01]  /*0c50*/  UMOV UR5, 0x20 ;  /* 0x0000002000057882 */ /* 0x000fe20000000000 */
[----:B------:R-:W-:Y:S01]  /*0c60*/  ELECT P0, URZ, PT ;  /* 0x0000000000ff782f */ /* 0x000fe20003800000 */
[----:B-1----:R-:W-:Y:S02]  /*0c70*/  ULEA UR6, UR6, UR4, 0x18 ;  /* 0x0000000406067291 */ /* 0x002fe4000f8ec0ff */
[----:B------:R-:W-:-:S04]  /*0c80*/  UIADD3 UR4, UPT, UPT, -UR5, 0x100000, URZ ;  /* 0x0010000005047890 */ /* 0x000fc8000fffe1ff */
[----:B------:R-:W-:Y:S02]  /*0c90*/  USHF.L.U32 UR5, UR4, 0xb, URZ ;  /* 0x0000000b04057899 */ /* 0x000fe400080006ff */
[----:B------:R-:W-:Y:S01]  /*0ca0*/  USHF.L.U32 UR4, UR4, 0x1, URZ ;  /* 0x0000000104047899 */ /* 0x000fe200080006ff */
[----:B------:R-:W1:Y:S11]  /*0cb0*/  FENCE.VIEW.ASYNC.S ;  /* 0x00000000000073c6 */ /* 0x000e760000000000 */
[----:B-1----:R2:W1:Y:S01]  /*0cc0*/  SYNCS.EXCH.64 URZ, [UR6+0x240], UR4 ;  /* 0x0002400406ff75b2 */ /* 0x0024620008000100 */
[----:B------:R2:W1:Y:S02]  /*0cd0*/  SYNCS.EXCH.64 URZ, [UR6+0x248], UR4 ;  /* 0x0002480406ff75b2 */ /* 0x0004640008000100 */
[----:B--2---:R-:W-:Y:S01]  /*0ce0*/  NOP ;  /* 0x0000000000007918 */ /* 0x004fe20000000000 */
.L_x_12:
[----:B------:R-:W2:Y:S01]  /*0cf0*/  SHFL.IDX PT, R2, R85, RZ, 0x1f ;  /* 0x00001fff55027589 */ /* 0x000ea200000e0000 */
[----:B------:R-:W-:Y:S01]  /*0d00*/  NOP ;  /* 0x0000000000007918 */ /* 0x000fe20000000000 */
[----:B--2---:R-:W-:-:S13]  /*0d10*/  ISETP.NE.AND P0, PT, R2, 0x4, PT ;  /* 0x000000040200780c */ /* 0x004fda0003f05270 */
[----:B------:R-:W-:Y:S05]  /*0d20*/  @P0 BRA `(.L_x_13) ;  /* 0x00000000004c0947 */ /* 0x000fea0003800000 */
[----:B-1----:R-:W1:Y:S01]  /*0d30*/  S2UR UR6, SR_CgaCtaId ;  /* 0x00000000000679c3 */ /* 0x002e620000008800 */
[----:B------:R-:W-:Y:S01]  /*0d40*/  UMOV UR4, 0x3a0 ;  /* 0x000003a000047882 */ /* 0x000fe20000000000 */
[----:B------:R-:W-:Y:S01]  /*0d50*/  UMOV UR5, 0x400 ;  /* 0x0000040000057882 */ /* 0x000fe20000000000 */
[----:B------:R-:W-:Y:S01]  /*0d60*/  USEL UR4, UR4, 0x320, UP3 ;  /* 0x0000032004047887 */ /* 0x000fe20009800000 */
[----:B------:R-:W-:Y:S01]  /*0d70*/  UMOV UR8, 0x1 ;  /* 0x0000000100087882 */ /* 0x000fe20000000000 */
[----:B------:R-:W-:Y:S01]  /*0d80*/  ELECT P0, URZ, PT ;  /* 0x0000000000ff782f */ /* 0x000fe20003800000 */
[----:B------:R-:W-:-:S04]  /*0d90*/  UIADD3 UR8, UPT, UPT, -UR8, 0x100000, URZ ;  /* 0x0010000008087890 */ /* 0x000fc8000fffe1ff */
[----:B------:R-:W-:Y:S02]  /*0da0*/  USHF.L.U32 UR9, UR8, 0xb, URZ ;  /* 0x0000000b08097899 */ /* 0x000fe400080006ff */
[----:B------:R-:W-:Y:S02]  /*0db0*/  USHF.L.U32 UR8, UR8, 0x1, URZ ;  /* 0x0000000108087899 */ /* 0x000fe400080006ff */
[----:B-1----:R-:W-:Y:S02]  /*0dc0*/  ULEA UR6, UR6, UR5, 0x18 ;  /* 0x0000000506067291 */ /* 0x002fe4000f8ec0ff */
[----:B------:R-:W-:-:S04]  /*0dd0*/  UIADD3 UR4, UPT, UPT, -UR4, 0x100000, URZ ;  /* 0x0010000004047890 */ /* 0x000fc8000fffe1ff */
[----:B------:R-:W-:Y:S02]  /*0de0*/  USHF.L.U32 UR5, UR4, 0xb, URZ ;  /* 0x0000000b04057899 */ /* 0x000fe400080006ff */
[----:B------:R-:W-:Y:S01]  /*0df0*/  USHF.L.U32 UR4, UR4, 0x1, URZ ;  /* 0x0000000104047899 */ /* 0x000fe200080006ff */
[----:B------:R-:W1:Y:S03]  /*0e00*/  FENCE.VIEW.ASYNC.S ;  /* 0x00000000000073c6 */ /* 0x000e660000000000 */
[----:B-1----:R2:W1:Y:S08]  /*0e10*/  SYNCS.EXCH.64 URZ, [UR6+0x250], UR8 ;  /* 0x0002500806ff75b2 */ /* 0x0024700008000100 */
[----:B------:R2:W1:Y:S01]  /*0e20*/  SYNCS.EXCH.64 URZ, [UR6+0x260], UR4 ;  /* 0x0002600406ff75b2 */ /* 0x0004620008000100 */
[----:B------:R2:W1:Y:S01]  /*0e30*/  SYNCS.EXCH.64 URZ, [UR6+0x258], UR8 ;  /* 0x0002580806ff75b2 */ /* 0x0004620008000100 */
[----:B------:R2:W1:Y:S02]  /*0e40*/  SYNCS.EXCH.64 URZ, [UR6+0x268], UR4 ;  /* 0x0002680406ff75b2 */ /* 0x0004640008000100 */
[----:B--2---:R-:W-:Y:S01]  /*0e50*/  NOP ;  /* 0x0000000000007918 */ /* 0x004fe20000000000 */
.L_x_13:
[----:B------:R-:W2:Y:S01]  /*0e60*/  SHFL.IDX PT, R2, R85, RZ, 0x1f ;  /* 0x00001fff55027589 */ /* 0x000ea200000e0000 */
[----:B------:R-:W-:Y:S01]  /*0e70*/  NOP ;  /* 0x0000000000007918 */ /* 0x000fe20000000000 */
[----:B--2---:R-:W-:-:S13]  /*0e80*/  ISETP.NE.AND P0, PT, R2, 0x5, PT ;  /* 0x000000050200780c */ /* 0x004fda0003f05270 */
[----:B------:R-:W-:Y:S05]  /*0e90*/  @P0 BRA `(.L_x_14) ;  /* 0x0000000000580947 */ /* 0x000fea0003800000 */
[----:B-1----:R-:W1:Y:S01]  /*0ea0*/  S2UR UR4, SR_CgaCtaId ;  /* 0x00000000000479c3 */ /* 0x002e620000008800 */
        /* <DEDUP_REMOVED lines=12> */
[----:B-1----:R2:W1:Y:S01]  /*0f70*/  SYNCS.EXCH.64 URZ, [UR4+0x270], UR8 ;  /* 0x0002700804ff75b2 */ /* 0x0024620008000100 */
[----:B------:R2:W1:Y:S01]  /*0f80*/  SYNCS.EXCH.64 URZ, [UR4+0x290], UR6 ;  /* 0x0002900604ff75b2 */ /* 0x0004620008000100 */
[----:B------:R2:W1:Y:S01]  /*0f90*/  SYNCS.EXCH.64 URZ, [UR4+0x278], UR8 ;  /* 0x0002780804ff75b2 */ /* 0x0004620008000100 */
[----:B------:R2:W1:Y:S01]  /*0fa0*/  SYNCS.EXCH.64 URZ, [UR4+0x298], UR6 ;  /* 0x0002980604ff75b2 */ /* 0x0004620008000100 */
[----:B------:R2:W1:Y:S01]  /*0fb0*/  SYNCS.EXCH.64 URZ, [UR4+0x280], UR8 ;  /* 0x0002800804ff75b2 */ /* 0x0004620008000100 */
[----:B------:R2:W1:Y:S01]  /*0fc0*/  SYNCS.EXCH.64 URZ, [UR4+0x2a0], UR6 ;  /* 0x0002a00604ff75b2 */ /* 0x0004620008000100 */
[----:B------:R2:W1:Y:S01]  /*0fd0*/  SYNCS.EXCH.64 URZ, [UR4+0x288], UR8 ;  /* 0x0002880804ff75b2 */ /* 0x0004620008000100 */
[----:B------:R2:W1:Y:S02]  /*0fe0*/  SYNCS.EXCH.64 URZ, [UR4+0x2a8], UR6 ;  /* 0x0002a80604ff75b2 */ /* 0x0004640008000100 */
[----:B--2---:R-:W-:Y:S01]  /*0ff0*/  NOP ;  /* 0x0000000000007918 */ /* 0x004fe20000000000 */
.L_x_14:
[----:B------:R-:W2:Y:S01]  /*1000*/  SHFL.IDX PT, R2, R85, RZ, 0x1f ;  /* 0x00001fff55027589 */ /* 0x000ea200000e0000 */
[----:B------:R-:W-:Y:S01]  /*1010*/  NOP ;  /* 0x0000000000007918 */ /* 0x000fe20000000000 */
[----:B--2---:R-:W-:-:S13]  /*1020*/  ISETP.NE.AND P0, PT, R2, 0x3, PT ;  /* 0x000000030200780c */ /* 0x004fda0003f05270 */
[----:B------:R-:W-:Y:S05]  /*1030*/  @P0 BRA `(.L_x_15) ;  /* 0x0000000000380947 */ /* 0x000fea0003800000 */
[----:B------:R-:W2:Y:S01]  /*1040*/  S2UR UR5, SR_CgaCtaId ;  /* 0x00000000000579c3 */ /* 0x000ea20000008800 */
[----:B-1----:R-:W-:Y:S01]  /*1050*/  UMOV UR4, 0x400 ;  /* 0x0000040000047882 */ /* 0x002fe20000000000 */
[----:B------:R-:W-:Y:S01]  /*1060*/  UMOV UR6, 0x20 ;  /* 0x0000002000067882 */ /* 0x000fe20000000000 */
[----:B------:R-:W-:Y:S01]  /*1070*/  ELECT P0, URZ, PT ;  /* 0x0000000000ff782f */ /* 0x000fe20003800000 */
[----:B------:R-:W-:-:S04]  /*1080*/  UIADD3 UR6, UPT, UPT, -UR6, 0x100000, URZ ;  /* 0x0010000006067890 */ /* 0x000fc8000fffe1ff */
[----:B------:R-:W-:Y:S02]  /*1090*/  USHF.L.U32 UR7, UR6, 0xb, URZ ;  /* 0x0000000b06077899 */ /* 0x000fe400080006ff */
[----:B------:R-:W-:Y:S02]  /*10a0*/  USHF.L.U32 UR6, UR6, 0x1, URZ ;  /* 0x0000000106067899 */ /* 0x000fe400080006ff */
[----:B--2---:R-:W-:Y:S01]  /*10b0*/  ULEA UR4, UR5, UR4, 0x18 ;  /* 0x0000000405047291 */ /* 0x004fe2000f8ec0ff */
[----:B------:R-:W1:Y:S11]  /*10c0*/  FENCE.VIEW.ASYNC.S ;  /* 0x00000000000073c6 */ /* 0x000e760000000000 */
[----:B-1----:R2:W1:Y:S01]  /*10d0*/  SYNCS.EXCH.64 URZ, [UR4+0x2b0], UR6 ;  /* 0x0002b00604ff75b2 */ /* 0x0024620008000100 */
[----:B------:R2:W1:Y:S01]  /*10e0*/  SYNCS.EXCH.64 URZ, [UR4+0x2c0], UR6 ;  /* 0x0002c00604ff75b2 */ /* 0x0004620008000100 */
[----:B------:R2:W1:Y:S01]  /*10f0*/  SYNCS.EXCH.64 URZ, [UR4+0x2b8], UR6 ;  /* 0x0002b80604ff75b2 */ /* 0x0004620008000100 */
[----:B------:R2:W1:Y:S02]  /*1100*/  SYNCS.EXCH.64 URZ, [UR4+0x2c8], UR6 ;  /* 0x0002c80604ff75b2 */ /* 0x0004640008000100 */
[----:B--2---:R-:W-:Y:S01]  /*1110*/  NOP ;  /* 0x0000000000007918 */ /* 0x004fe20000000000 */
.L_x_15:
[----:B-1----:R-:W1:Y:S01]  /*1120*/  LDCU UR4, c[0x0][0x36c] ;  /* 0x00006d80ff0477ac */ /* 0x002e620008000800 */
[----:B------:R-:W-:Y:S01]  /*1130*/  ISETP.NE.OR P3, PT, R0, 0x2, !P3 ;  /* 0x000000020000780c */ /* 0x000fe20005f65670 */
[----:B------:R-:W-:Y:S01]  /*1140*/  NOP ;  /* 0x0000000000007918 */ /* 0x000fe20000000000 */
[----:B------:R-:W-:Y:S01]  /*1150*/  LOP3.LUT R0, R93, 0x1f, RZ, 0xc0, !PT ;  /* 0x0000001f5d007812 */ /* 0x000fe200078ec0ff */
[----:B------:R-:W-:Y:S02]  /*1160*/  UISETP.NE.AND UP4, UPT, UR17, URZ, UPT ;  /* 0x000000ff1100728c */ /* 0x000fe4000bf85270 */
[----:B-1----:R-:W-:-:S09]  /*1170*/  UISETP.EQ.U32.AND UP5, UPT, UR4, 0x1, UPT ;  /* 0x000000010400788c */ /* 0x002fd2000bfa2070 */
[----:B------:R-:W-:Y:S05]  /*1180*/  BRA.U !UP5, `(.L_x_16) ;  /* 0x000000010d087547 */ /* 0x000fea000b800000 */
[----:B---34-:R-:W-:Y:S01]  /*1190*/  UCGABAR_ARV ;  /* 0x00000000000079c7 */ /* 0x018fe20008000000 */
[----:B------:R-:W-:Y:S05]  /*11a0*/  BRA `(.L_x_17) ;  /* 0x0000000000047947 */ /* 0x000fea0003800000 */
.L_x_16:
[----:B---34-:R-:W-:Y:S01]  /*11b0*/  NOP ;  /* 0x0000000000007918 */ /* 0x018fe20000000000 */
.L_x_17:
[----:B------:R-:W1:Y:S01]  /*11c0*/  S2UR UR16, SR_CTAID.X ;  /* 0x00000000001079c3 */ /* 0x000e620000002500 */
[----:B------:R-:W-:-:S05]  /*11d0*/  CS2R.32 R3, SR_CgaSize ;  /* 0x0000000000037805 */ /* 0x000fca0000008a00 */
[----:B------:R-:W-:-:S05]  /*11e0*/  IMAD R3, R3, -0xa0, RZ ;  /* 0xffffff6003037824 */ /* 0x000fca00078e02ff */
[----:B------:R-:W-:-:S14]  /*11f0*/  R2UR UR5, R3 ;  /* 0x00000000030572ca */ /* 0x000fdc00000e0000 */
[----:B------:R-:W2:Y:S01]  /*1200*/  LDCU UR5, c[0x0][UR5+0x2b0] ;  /* 0x00005600050577ac */ /* 0x000ea20008000800 */
[----:B------:R-:W-:-:S05]  /*1210*/  CS2R.32 R3, SR_CgaSize ;  /* 0x0000000000037805 */ /* 0x000fca0000008a00 */
[----:B------:R-:W-:-:S05]  /*1220*/  IMAD R3, R3, -0xa0, RZ ;  /* 0xffffff6003037824 */ /* 0x000fca00078e02ff */
[----:B------:R-:W-:-:S14]  /*1230*/  R2UR UR4, R3 ;  /* 0x00000000030472ca */ /* 0x000fdc00000e0000 */
[----:B------:R-:W3:Y:S01]  /*1240*/  LDCU UR4, c[0x0][UR4+0x2b4] ;  /* 0x00005680040477ac */ /* 0x000ee20008000800 */
[----:B------:R-:W4:Y:S01]  /*1250*/  S2UR UR20, SR_CTAID.Y ;  /* 0x00000000001479c3 */ /* 0x000f220000002600 */
[----:B------:R-:W-:-:S05]  /*1260*/  CS2R.32 R3, SR_CgaSize ;  /* 0x0000000000037805 */ /* 0x000fca0000008a00 */
[----:B------:R-:W-:-:S05]  /*1270*/  IMAD R3, R3, -0xa0, RZ ;  /* 0xffffff6003037824 */ /* 0x000fca00078e02ff */
[----:B------:R-:W-:-:S14]  /*1280*/  R2UR UR59, R3 ;  /* 0x00000000033b72ca */ /* 0x000fdc00000e0000 */
[----:B------:R-:W3:Y:S01]  /*1290*/  LDCU UR59, c[0x0][UR59+0x2a0] ;  /* 0x000054003b3b77ac */ /* 0x000ee20008000800 */
[----:B------:R-:W-:-:S05]  /*12a0*/  CS2R.32 R3, SR_CgaSize ;  /* 0x0000000000037805 */ /* 0x000fca0000008a00 */
[----:B------:R-:W-:-:S05]  /*12b0*/  IMAD R3, R3, -0xa0, RZ ;  /* 0xffffff6003037824 */ /* 0x000fca00078e02ff */
[----:B------:R-:W-:-:S14]  /*12c0*/  R2UR UR62, R3 ;  /* 0x00000000033e72ca */ /* 0x000fdc00000e0000 */
[----:B------:R-:W3:Y:S01]  /*12d0*/  LDCU UR62, c[0x0][UR62+0x2a4] ;  /* 0x000054803e3e77ac */ /* 0x000ee20008000800 */
[----:B------:R-:W3:Y:S01]  /*12e0*/  S2UR UR7, SR_CgaCtaId ;  /* 0x00000000000779c3 */ /* 0x000ee20000008800 */
[----:B------:R-:W3:Y:S01]  /*12f0*/  LDCU UR21, c[0x0][0xb24] ;  /* 0x00016480ff1577ac */ /* 0x000ee20008000800 */
[----:B------:R-:W3:Y:S01]  /*1300*/  LDCU UR42, c[0x0][0xb24] ;  /* 0x00016480ff2a77ac */ /* 0x000ee20008000800 */
[----:B-1----:R-:W-:Y:S01]  /*1310*/  I2FP.F32.U32 R3, UR16 ;  /* 0x0000001000037c45 */ /* 0x002fe20008201000 */
[----:B------:R-:W1:Y:S04]  /*1320*/  LDCU UR29, c[0x0][0xb30] ;  /* 0x00016600ff1d77ac */ /* 0x000e680008000800 */
[----:B--2---:R-:W-:Y:S01]  /*1330*/  FMUL R3, R3, UR5 ;  /* 0x0000000503037c20 */ /* 0x004fe20008400000 */
[----:B------:R-:W-:Y:S01]  /*1340*/  UMOV UR34, 0x5 ;  /* 0x0000000500227882 */ /* 0x000fe20000000000 */
[----:B----4-:R-:W-:-:S04]  /*1350*/  I2FP.F32.U32 R2, UR20 ;  /* 0x0000001400027c45 */ /* 0x010fc80008201000 */
[----:B------:R-:W2:Y:S01]  /*1360*/  F2I.U32.TRUNC.NTZ R3, R3 ;  /* 0x0000000300037305 */ /* 0x000ea2000020f000 */
[----:B---3--:R-:W-:Y:S01]  /*1370*/  FMUL R2, R2, UR4 ;  /* 0x0000000402027c20 */ /* 0x008fe20008400000 */
[----:B------:R-:W-:Y:S02]  /*1380*/  ULOP3.LUT UR5, UR7, 0x2, URZ, 0xc0, !UPT ;  /* 0x0000000207057892 */ /* 0x000fe4000f8ec0ff */
[----:B------:R-:W-:-:S04]  /*1390*/  ULOP3.LUT UR49, UR7, 0x1, URZ, 0xc0, !UPT ;  /* 0x0000000107317892 */ /* 0x000fc8000f8ec0ff */
[----:B------:R-:W3:Y:S01]  /*13a0*/  F2I.U32.TRUNC.NTZ R2, R2 ;  /* 0x0000000200027305 */ /* 0x000ee2000020f000 */
[----:B------:R-:W-:Y:S02]  /*13b0*/  UISETP.GT.U32.AND UP0, UPT, UR5, 0xffff, UPT ;  /* 0x0000ffff0500788c */ /* 0x000fe4000bf04070 */
[----:B------:R-:W-:Y:S02]  /*13c0*/  UISETP.GT.U32.AND UP1, UPT, UR49, 0xffff, UPT ;  /* 0x0000ffff3100788c */ /* 0x000fe4000bf24070 */
[----:B------:R-:W-:Y:S01]  /*13d0*/  USEL UR26, UR5, 0xffff, !UP0 ;  /* 0x0000ffff051a7887 */ /* 0x000fe2000c000000 */
[----:B--2---:R-:W-:Y:S01]  /*13e0*/  R2UR UR4, R3 ;  /* 0x00000000030472ca */ /* 0x004fe200000e0000 */
[----:B------:R-:W-:Y:S02]  /*13f0*/  USHF.R.U32.HI UR32, URZ, 0x1, UR7 ;  /* 0x00000001ff207899 */ /* 0x000fe40008011607 */
[----:B------:R-:W-:Y:S02]  /*1400*/  USHF.L.U32 UR31, UR7, 0x9, URZ ;  /* 0x00000009071f7899 */ /* 0x000fe400080006ff */
[----:B------:R-:W-:-:S02]  /*1410*/  USHF.L.U32 UR30, UR7, 0xb, URZ ;  /* 0x0000000b071e7899 */ /* 0x000fc400080006ff */
[----:B------:R-:W-:Y:S01]  /*1420*/  USEL UR27, UR49, 0xffff, !UP1 ;  /* 0x0000ffff311b7887 */ /* 0x000fe2000c800000 */
[----:B---3--:R-:W-:Y:S02]  /*1430*/  R2UR UR6, R2 ;  /* 0x00000000020672ca */ /* 0x008fe400000e0000 */
[----:B------:R-:W-:-:S03]  /*1440*/  PRMT R2, RZ, 0x7610, R2 ;  /* 0x00007610ff027816 */ /* 0x000fc60000000002 */
[----:B------:R-:W-:-:S04]  /*1450*/  UIADD3 UR5, UPT, UPT, -UR4, URZ, URZ ;  /* 0x000000ff04057290 */ /* 0x000fc8000fffe1ff */
[----:B------:R-:W-:-:S04]  /*1460*/  UIMAD UR59, UR59, UR5, UR16 ;  /* 0x000000053b3b72a4 */ /* 0x000fc8000f8e0210 */
[----:B------:R-:W-:-:S04]  /*1470*/  UIADD3 UR4, UPT, UPT, -UR6, URZ, URZ ;  /* 0x000000ff06047290 */ /* 0x000fc8000fffe1ff */
[----:B------:R-:W-:Y:S01]  /*1480*/  UIMAD UR62, UR62, UR4, UR20 ;  /* 0x000000043e3e72a4 */ /* 0x000fe2000f8e0214 */
[----:B-1----:R-:W-:Y:S11]  /*1490*/  BRA.U UP4, `(.L_x_18) ;  /* 0x00000001043c7547 */ /* 0x002ff6000b800000 */
[----:B------:R-:W-:Y:S02]  /*14a0*/  UISETP.NE.AND UP0, UPT, UR62, URZ, UPT ;  /* 0x000000ff3e00728c */ /* 0x000fe4000bf05270 */
[----:B------:R-:W-:Y:S02]  /*14b0*/  UISETP.NE.AND UP1, UPT, UR62, 0x1, UPT ;  /* 0x000000013e00788c */ /* 0x000fe4000bf25270 */
[----:B------:R-:W-:Y:S02]  /*14c0*/  UISETP.NE.AND UP2, UPT, UR59, URZ, UP0 ;  /* 0x000000ff3b00728c */ /* 0x000fe40008745270 */
[----:B------:R-:W-:Y:S02]  /*14d0*/  USEL UR4, URZ, 0x2, UP0 ;  /* 0x00000002ff047887 */ /* 0x000fe40008000000 */
[----:B------:R-:W-:Y:S02]  /*14e0*/  USEL UR8, URZ, 0x1, UP2 ;  /* 0x00000001ff087887 */ /* 0x000fe40009000000 */
[----:B------:R-:W-:-:S02]  /*14f0*/  UISETP.NE.AND UP2, UPT, UR59, URZ, UPT ;  /* 0x000000ff3b00728c */ /* 0x000fc4000bf45270 */
[----:B------:R-:W-:Y:S02]  /*1500*/  USEL UR5, URZ, 0x4, UP1 ;  /* 0x00000004ff057887 */ /* 0x000fe40008800000 */
[----:B------:R-:W-:Y:S02]  /*1510*/  UISETP.NE.AND UP0, UPT, UR59, 0x1, UPT ;  /* 0x000000013b00788c */ /* 0x000fe4000bf05270 */
[----:B------:R-:W-:Y:S02]  /*1520*/  USEL UR6, URZ, 0x8, UP1 ;  /* 0x00000008ff067887 */ /* 0x000fe40008800000 */
[----:B------:R-:W-:Y:S02]  /*1530*/  USEL UR7, UR5, 0x4, UP2 ;  /* 0x0000000405077887 */ /* 0x000fe40009000000 */
[----:B------:R-:W-:Y:S02]  /*1540*/  USEL UR4, UR4, 0x2, UP0 ;  /* 0x0000000204047887 */ /* 0x000fe40008000000 */
[----:B------:R-:W-:-:S02]  /*1550*/  USEL UR5, UR6, 0x8, UP0 ;  /* 0x0000000806057887 */ /* 0x000fc40008000000 */
[----:B------:R-:W-:-:S04]  /*1560*/  UIADD3 UR4, UPT, UPT, UR4, UR7, UR8 ;  /* 0x0000000704047290 */ /* 0x000fc8000fffe008 */
[----:B------:R-:W-:-:S06]  /*1570*/  UIADD3 UR4, UPT, UPT, UR4, UR5, URZ ;  /* 0x0000000504047290 */ /* 0x000fcc000fffe0ff */
[----:B------:R-:W-:-:S07]  /*1580*/  MOV R2, UR4 ;  /* 0x0000000400027c02 */ /* 0x000fce0008000f00 */
.L_x_18:
[----:B------:R-:W1:Y:S01]  /*1590*/  S2UR UR36, SR_CTAID.Z ;  /* 0x00000000002479c3 */ /* 0x000e620000002700 */
[----:B------:R-:W-:Y:S01]  /*15a0*/  UISETP.GE.AND UP0, UPT, UR21, 0x1, UPT ;  /* 0x000000011500788c */ /* 0x000fe2000bf06270 */
[----:B------:R-:W-:-:S08]  /*15b0*/  UMOV UR33, 0x3 ;  /* 0x0000000300217882 */ /* 0x000fd00000000000 */
[----:B------:R-:W-:Y:S05]  /*15c0*/  BRA.U !UP0, `(.L_x_19) ;  /* 0x0000000108d47547 */ /* 0x000fea000b800000 */
[----:B------:R-:W2:Y:S01]  /*15d0*/  LDCU.128 UR12, c[0x0][0xb10] ;  /* 0x00016200ff0c77ac */ /* 0x000ea20008000c00 */
[----:B------:R-:W3:Y:S01]  /*15e0*/  LDCU UR6, c[0x0][0x370] ;  /* 0x00006e00ff0677ac */ /* 0x000ee20008000800 */
[----:B------:R-:W4:Y:S01]  /*15f0*/  LDCU UR5, c[0x0][0x374] ;  /* 0x00006e80ff0577ac */ /* 0x000f220008000800 */
[----:B------:R-:W1:Y:S01]  /*1600*/  LDCU UR28, c[0x0][0xb0c] ;  /* 0x00016180ff1c77ac */ /* 0x000e620008000800 */
[----:B------:R-:W1:Y:S01]  /*1610*/  LDCU UR4, c[0x0][0xb20] ;  /* 0x00016400ff0477ac */ /* 0x000e620008000800 */
[----:B------:R-:W1:Y:S01]  /*1620*/  LDCU.64 UR8, c[0x0][0xb28] ;  /* 0x00016500ff0877ac */ /* 0x000e620008000a00 */
[----:B--2---:R-:W-:Y:S02]  /*1630*/  UISETP.NE.AND UP0, UPT, UR14, 0x1, UPT ;  /* 0x000000010e00788c */ /* 0x004fe4000bf05270 */
[----:B----4-:R-:W-:Y:S02]  /*1640*/  UIMAD.WIDE.U32 UR10, UR5, UR15, URZ ;  /* 0x0000000f050a72a5 */ /* 0x010fe4000f8e00ff */
[----:B---3--:R-:W-:-:S02]  /*1650*/  UIMAD.WIDE.U32 UR22, UR6, UR12, URZ ;  /* 0x0000000c061672a5 */ /* 0x008fc4000f8e00ff */
[----:B-1----:R-:W-:Y:S02]  /*1660*/  UISETP.NE.AND UP1, UPT, UR28, 0x1, UPT ;  /* 0x000000011c00788c */ /* 0x002fe4000bf25270 */
[----:B------:R-:W-:Y:S01]  /*1670*/  UISETP.NE.AND UP2, UPT, UR21, 0x1, UPT ;  /* 0x000000011500788c */ /* 0x000fe2000bf45270 */
[----:B------:R-:W-:Y:S02]  /*1680*/  UMOV UR10, UR11 ;  /* 0x0000000b000a7c82 */ /* 0x000fe40008000000 */
[----:B------:R-:W-:Y:S01]  /*1690*/  UMOV UR22, UR23 ;  /* 0x0000001700167c82 */ /* 0x000fe20008000000 */
[----:B------:R-:W-:Y:S02]  /*16a0*/  @UP0 USHF.R.U32.HI UR5, URZ, UR4, UR10 ;  /* 0x00000004ff050299 */ /* 0x000fe4000801160a */
[----:B------:R-:W-:Y:S02]  /*16b0*/  UIMAD.WIDE.U32 UR24, UR20, UR15, URZ ;  /* 0x0000000f141872a5 */ /* 0x000fe4000f8e00ff */
[----:B------:R-:W-:-:S02]  /*16c0*/  UIMAD.WIDE.U32 UR10, UR5, UR8, URZ ;  /* 0x00000008050a72a5 */ /* 0x000fc4000f8e00ff */
[----:B------:R-:W-:Y:S02]  /*16d0*/  @UP1 USHF.R.U32.HI UR6, URZ, UR13, UR22 ;  /* 0x0000000dff061299 */ /* 0x000fe40008011616 */
[----:B------:R-:W-:Y:S02]  /*16e0*/  UIMAD.WIDE.U32 UR18, UR16, UR12, URZ ;  /* 0x0000000c101272a5 */ /* 0x000fe4000f8e00ff */
[----:B------:R-:W-:Y:S01]  /*16f0*/  UIMAD.WIDE.U32 UR22, UR6, UR8, URZ ;  /* 0x00000008061672a5 */ /* 0x000fe2000f8e00ff */
[----:B------:R-:W-:Y:S01]  /*1700*/  UMOV UR24, UR25 ;  /* 0x0000001900187c82 */ /* 0x000fe20008000000 */
[----:B------:R-:W-:Y:S01]  /*1710*/  UMOV UR10, UR11 ;  /* 0x0000000b000a7c82 */ /* 0x000fe20008000000 */
[----:B------:R-:W-:Y:S02]  /*1720*/  USHF.R.U32.HI UR24, URZ, UR4, UR24 ;  /* 0x00000004ff187299 */ /* 0x000fe40008011618 */
[----:B------:R-:W-:Y:S02]  /*1730*/  @UP2 USHF.R.U32.HI UR5, URZ, UR9, UR10 ;  /* 0x00000009ff052299 */ /* 0x000fe4000801160a */
[----:B------:R-:W-:Y:S01]  /*1740*/  UMOV UR7, UR23 ;  /* 0x0000001700077c82 */ /* 0x000fe20008000000 */
[----:B------:R-:W-:Y:S01]  /*1750*/  UMOV UR18, UR19 ;  /* 0x0000001300127c82 */ /* 0x000fe20008000000 */
[----:B------:R-:W-:-:S02]  /*1760*/  @UP2 USHF.R.U32.HI UR6, URZ, UR9, UR7 ;  /* 0x00000009ff062299 */ /* 0x000fc40008011607 */
[----:B------:R-:W-:Y:S02]  /*1770*/  USHF.R.U32.HI UR18, URZ, UR13, UR18 ;  /* 0x0000000dff127299 */ /* 0x000fe40008011612 */
[----:B------:R-:W-:Y:S02]  /*1780*/  USEL UR4, UR20, UR24, !UP0 ;  /* 0x0000001814047287 */ /* 0x000fe4000c000000 */
[----:B------:R-:W-:Y:S02]  /*1790*/  UIMAD UR7, UR5, UR21, URZ ;  /* 0x00000015050772a4 */ /* 0x000fe4000f8e02ff */
[----:B------:R-:W-:Y:S02]  /*17a0*/  USEL UR5, UR16, UR18, !UP1 ;  /* 0x0000001210057287 */ /* 0x000fe4000c800000 */
[----:B------:R-:W-:Y:S02]  /*17b0*/  UIMAD UR12, UR6, UR21, URZ ;  /* 0x00000015060c72a4 */ /* 0x000fe4000f8e02ff */
[----:B------:R-:W-:-:S02]  /*17c0*/  UISETP.GE.AND UP0, UPT, UR4, UR7, UPT ;  /* 0x000000070400728c */ /* 0x000fc4000bf06270 */
[----:B------:R-:W-:Y:S02]  /*17d0*/  UIMAD.WIDE.U32 UR10, UR4, UR8, URZ ;  /* 0x00000008040a72a5 */ /* 0x000fe4000f8e00ff */
[----:B------:R-:W-:Y:S02]  /*17e0*/  UISETP.GE.OR UP0, UPT, UR5, UR12, UP0 ;  /* 0x0000000c0500728c */ /* 0x000fe40008706670 */
[----:B------:R-:W-:Y:S02]  /*17f0*/  UIMAD.WIDE.U32 UR12, UR5, UR8, URZ ;  /* 0x00000008050c72a5 */ /* 0x000fe4000f8e00ff */
[----:B------:R-:W-:Y:S01]  /*1800*/  UIADD3 UR10, UPT, UPT, -UR4, URZ, URZ ;  /* 0x000000ff040a7290 */ /* 0x000fe2000fffe1ff */
[----:B------:R-:W-:Y:S01]  /*1810*/  UMOV UR8, UR11 ;  /* 0x0000000b00087c82 */ /* 0x000fe20008000000 */
[----:B------:R-:W-:Y:S02]  /*1820*/  UIADD3 UR11, UPT, UPT, -UR5, URZ, URZ ;  /* 0x000000ff050b7290 */ /* 0x000fe4000fffe1ff */
[----:B------:R-:W-:-:S03]  /*1830*/  USHF.R.U32.HI UR8, URZ, UR9, UR8 ;  /* 0x00000009ff087299 */ /* 0x000fc60008011608 */
[----:B------:R-:W-:Y:S01]  /*1840*/  @!UP0 UMOV UR7, UR13 ;  /* 0x0000000d00078c82 */ /* 0x000fe20008000000 */
[----:B------:R-:W-:Y:S02]  /*1850*/  UIMAD UR20, UR14, UR10, UR20 ;  /* 0x0000000a0e1472a4 */ /* 0x000fe4000f8e0214 */
[----:B------:R-:W-:Y:S02]  /*1860*/  USEL UR8, UR4, UR8, !UP2 ;  /* 0x0000000804087287 */ /* 0x000fe4000d000000 */
[----:B------:R-:W-:Y:S02]  /*1870*/  @!UP0 USHF.R.U32.HI UR7, URZ, UR9, UR7 ;  /* 0x00000009ff078299 */ /* 0x000fe40008011607 */
[----:B------:R-:W-:Y:S02]  /*1880*/  UIADD3 UR9, UPT, UPT, -UR8, URZ, URZ ;  /* 0x000000ff08097290 */ /* 0x000fe4000fffe1ff */
[----:B------:R-:W-:Y:S02]  /*1890*/  @!UP0 USEL UR7, UR5, UR7, !UP2 ;  /* 0x0000000705078287 */ /* 0x000fe4000d000000 */
[----:B------:R-:W-:-:S02]  /*18a0*/  UIMAD UR9, UR21, UR9, UR4 ;  /* 0x00000009150972a4 */ /* 0x000fc4000f8e0204 */
[----:B------:R-:W-:Y:S02]  /*18b0*/  @!UP0 UIADD3 UR8, UPT, UPT, UR8, -UR7, URZ ;  /* 0x8000000708088290 */ /* 0x000fe4000fffe0ff */
[----:B------:R-:W-:Y:S02]  /*18c0*/  @!UP0 UIMAD UR6, UR9, UR6, UR7 ;  /* 0x00000006090682a4 */ /* 0x000fe4000f8e0207 */
[----:B------:R-:W-:Y:S02]  /*18d0*/  @!UP0 UIMAD UR4, UR8, UR21, UR5 ;  /* 0x00000015080482a4 */ /* 0x000fe4000f8e0205 */
[----:B------:R-:W-:Y:S02]  /*18e0*/  UIMAD UR16, UR28, UR11, UR16 ;  /* 0x0000000b1c1072a4 */ /* 0x000fe4000f8e0210 */
[----:B------:R-:W-:Y:S01]  /*18f0*/  UIMAD UR20, UR4, UR14, UR20 ;  /* 0x0000000e041472a4 */ /* 0x000fe2000f8e0214 */
[----:B------:R-:W-:Y:S02]  /*1900*/  @!UP0 UMOV UR5, UR6 ;  /* 0x0000000600058c82 */ /* 0x000fe40008000000 */
[----:B------:R-:W-:-:S12]  /*1910*/  UIMAD UR16, UR5, UR28, UR16 ;  /* 0x0000001c051072a4 */ /* 0x000fd8000f8e0210 */
.L_x_19:
[----:B------:R-:W-:Y:S02]  /*1920*/  UISETP.NE.AND UP1, UPT, UR29, 0x1, UPT ;  /* 0x000000011d00788c */ /* 0x000fe4000bf25270 */
[----:B------:R-:W-:Y:S02]  /*1930*/  ULOP3.LUT UR27, UR27, 0xffff, URZ, 0xc0, !UPT ;  /* 0x0000ffff1b1b7892 */ /* 0x000fe4000f8ec0ff */
[----:B------:R-:W-:Y:S02]  /*1940*/  ULOP3.LUT UR26, UR26, 0xffff, URZ, 0xc0, !UPT ;  /* 0x0000ffff1a1a7892 */ /* 0x000fe4000f8ec0ff */
[----:B------:R-:W-:Y:S02]  /*1950*/  UISETP.NE.AND UP0, UPT, UR17, 0x2, UPT ;  /* 0x000000021100788c */ /* 0x000fe4000bf05270 */
[----:B------:R-:W-:Y:S02]  /*1960*/  ULOP3.LUT UR31, UR31, 0x400, URZ, 0xc0, !UPT ;  /* 0x000004001f1f7892 */ /* 0x000fe4000f8ec0ff */
[----:B------:R-:W-:-:S02]  /*1970*/  ULOP3.LUT UR30, UR30, 0x800, URZ, 0xc0, !UPT ;  /* 0x000008001e1e7892 */ /* 0x000fc4000f8ec0ff */
[----:B------:R-:W-:Y:S02]  /*1980*/  USHF.L.U32 UR27, UR34, UR27, URZ ;  /* 0x0000001b221b7299 */ /* 0x000fe400080006ff */
[----:B------:R-:W-:Y:S01]  /*1990*/  USHF.L.U32 UR26, UR33, UR26, URZ ;  /* 0x0000001a211a7299 */ /* 0x000fe200080006ff */
[----:B------:R-:W-:Y:S11]  /*19a0*/  BRA.U UP1, `(.L_x_20) ;  /* 0x0000000101447547 */ /* 0x000ff6000b800000 */
[----:B------:R-:W2:Y:S01]  /*19b0*/  LDCU.128 UR8, c[0x0][0xb10] ;  /* 0x00016200ff0877ac */ /* 0x000ea20008000c00 */
[----:B------:R-:W3:Y:S01]  /*19c0*/  LDCU UR12, c[0x0][0xb0c] ;  /* 0x00016180ff0c77ac */ /* 0x000ee20008000800 */
[----:B------:R-:W4:Y:S01]  /*19d0*/  LDCU UR13, c[0x0][0xb20] ;  /* 0x00016400ff0d77ac */ /* 0x000f220008000800 */
[----:B--2---:R-:W-:Y:S02]  /*19e0*/  UIMAD.WIDE.U32 UR6, UR16, UR8, URZ ;  /* 0x00000008100672a5 */ /* 0x004fe4000f8e00ff */
[----:B------:R-:W-:Y:S02]  /*19f0*/  UIMAD.WIDE.U32 UR4, UR20, UR11, URZ ;  /* 0x0000000b140472a5 */ /* 0x000fe4000f8e00ff */
[----:B---3--:R-:W-:Y:S02]  /*1a00*/  UISETP.NE.AND UP2, UPT, UR12, 0x1, UPT ;  /* 0x000000010c00788c */ /* 0x008fe4000bf45270 */
[----:B------:R-:W-:Y:S01]  /*1a10*/  UISETP.NE.AND UP1, UPT, UR10, 0x1, UPT ;  /* 0x000000010a00788c */ /* 0x000fe2000bf25270 */
[----:B------:R-:W-:-:S02]  /*1a20*/  UMOV UR6, UR7 ;  /* 0x0000000700067c82 */ /* 0x000fc40008000000 */
[----:B------:R-:W-:Y:S01]  /*1a30*/  UMOV UR4, UR5 ;  /* 0x0000000500047c82 */ /* 0x000fe20008000000 */
[----:B------:R-:W-:Y:S02]  /*1a40*/  USHF.R.U32.HI UR6, URZ, UR9, UR6 ;  /* 0x00000009ff067299 */ /* 0x000fe40008011606 */
[----:B----4-:R-:W-:Y:S02]  /*1a50*/  USHF.R.U32.HI UR4, URZ, UR13, UR4 ;  /* 0x0000000dff047299 */ /* 0x010fe40008011604 */
[----:B------:R-:W-:Y:S02]  /*1a60*/  USEL UR5, UR16, UR6, !UP2 ;  /* 0x0000000610057287 */ /* 0x000fe4000d000000 */
[----:B------:R-:W-:-:S04]  /*1a70*/  USEL UR4, UR20, UR4, !UP1 ;  /* 0x0000000414047287 */ /* 0x000fc8000c800000 */
[----:B------:R-:W-:Y:S02]  /*1a80*/  UIADD3 UR6, UPT, UPT, UR5, -UR4, URZ ;  /* 0x8000000405067290 */ /* 0x000fe4000fffe0ff */
[----:B------:R-:W-:Y:S02]  /*1a90*/  UIADD3 UR4, UPT, UPT, -UR5, UR4, URZ ;  /* 0x0000000405047290 */ /* 0x000fe4000fffe1ff */
[----:B------:R-:W-:Y:S02]  /*1aa0*/  UIMAD UR20, UR6, UR10, UR20 ;  /* 0x0000000a061472a4 */ /* 0x000fe4000f8e0214 */
[----:B------:R-:W-:-:S12]  /*1ab0*/  UIMAD UR16, UR4, UR12, UR16 ;  /* 0x0000000c041072a4 */ /* 0x000fd8000f8e0210 */
.L_x_20:
[----:B------:R-:W-:Y:S05]  /*1ac0*/  BRA.U !UP5, `(.L_x_21) ;  /* 0x000000010d0c7547 */ /* 0x000fea000b800000 */
[----:B------:R-:W-:Y:S01]  /*1ad0*/  UCGABAR_WAIT ;  /* 0x0000000000007dc7 */ /* 0x000fe20008000000 */
[----:B------:R-:W-:Y:S01]  /*1ae0*/  CCTL.IVALL ;  /* 0x00000000ff00798f */ /* 0x000fe20002000000 */
[----:B------:R-:W-:Y:S05]  /*1af0*/  BRA `(.L_x_22) ;  /* 0x0000000000047947 */ /* 0x000fea0003800000 */
.L_x_21:
[----:B------:R-:W-:Y:S06]  /*1b00*/  BAR.SYNC.DEFER_BLOCKING 0x0 ;  /* 0x0000000000007b1d */ /* 0x000fec0000010000 */
.L_x_22:
[----:B------:R-:W-:Y:S05]  /*1b10*/  BRA.U UP0, `(.L_x_23) ;  /* 0x0000002100fc7547 */ /* 0x000fea000b800000 */
[----:B------:R-:W2:Y:S01]  /*1b20*/  LDCU UR7, c[0x0][0x38c] ;  /* 0x00007180ff0777ac */ /* 0x000ea20008000800 */
[----:B------:R-:W3:Y:S01]  /*1b30*/  S2UR UR8, SR_CgaCtaId ;  /* 0x00000000000879c3 */ /* 0x000ee20000008800 */
[----:B------:R-:W-:Y:S01]  /*1b40*/  PLOP3.LUT P1, PT, PT, PT, UP3, 0x80, 0x8 ;  /* 0x000000000008781c */ /* 0x000fe20003f2f038 */
[----:B------:R-:W-:Y:S01]  /*1b50*/  IMAD.MOV.U32 R12, RZ, RZ, 0x1 ;  /* 0x00000001ff0c7424 */ /* 0x000fe200078e00ff */
[----:B------:R-:W-:Y:S01]  /*1b60*/  UMOV UR21, 0x400 ;  /* 0x0000040000157882 */ /* 0x000fe20000000000 */
[----:B------:R-:W-:Y:S01]  /*1b70*/  UISETP.NE.AND UP1, UPT, UR17, URZ, UPT ;  /* 0x000000ff1100728c */ /* 0x000fe2000bf25270 */
[----:B------:R-:W-:Y:S01]  /*1b80*/  ISETP.EQ.OR P2, PT, R0, RZ, P3 ;  /* 0x000000ff0000720c */ /* 0x000fe20001f42670 */
[----:B------:R-:W-:Y:S01]  /*1b90*/  USHF.L.U32 UR5, UR32, 0x5, URZ ;  /* 0x0000000520057899 */ /* 0x000fe200080006ff */
[----:B------:R-:W-:Y:S02]  /*1ba0*/  PLOP3.LUT P1, PT, P1, PT, PT, 0x8, 0x80 ;  /* 0x000000000080781c */ /* 0x000fe40000f2e170 */
[----:B------:R-:W-:Y:S01]  /*1bb0*/  CS2R R10, SRZ ;  /* 0x00000000000a7805 */ /* 0x000fe2000001ff00 */
[----:B------:R-:W-:Y:S01]  /*1bc0*/  IMAD.MOV.U32 R9, RZ, RZ, RZ ;  /* 0x000000ffff097224 */ /* 0x000fe200078e00ff */
[----:B------:R-:W4:Y:S01]  /*1bd0*/  LDCU UR43, c[0x0][0x370] ;  /* 0x00006e00ff2b77ac */ /* 0x000f220008000800 */
[----:B------:R-:W-:Y:S01]  /*1be0*/  IMAD.MOV.U32 R8, RZ, RZ, 0x1 ;  /* 0x00000001ff087424 */ /* 0x000fe200078e00ff */
[----:B------:R-:W-:Y:S01]  /*1bf0*/  USEL UR25, UR38, 0x2, UP1 ;  /* 0x0000000226197887 */ /* 0x000fe20008800000 */
[----:B------:R-:W1:Y:S01]  /*1c00*/  LDCU.64 UR28, c[0x0][0x348] ;  /* 0x00006900ff1c77ac */ /* 0x000e620008000a00 */
[----:B--2---:R-:W-:-:S02]  /*1c10*/  UIADD3 UR6, UPT, UPT, UR7, 0x1f, URZ ;  /* 0x0000001f07067890 */ /* 0x004fc4000fffe0ff */
[----:B------:R-:W-:Y:S02]  /*1c20*/  UIADD3 UR48, UPT, UPT, UR7, 0x3e, URZ ;  /* 0x0000003e07307890 */ /* 0x000fe4000fffe0ff */
[----:B------:R-:W-:Y:S02]  /*1c30*/  USHF.R.S32.HI UR4, URZ, 0x1f, UR6 ;  /* 0x0000001fff047899 */ /* 0x000fe40008011406 */
[----:B---3--:R-:W-:Y:S02]  /*1c40*/  ULEA UR21, UR8, UR21, 0x18 ;  /* 0x0000001508157291 */ /* 0x008fe4000f8ec0ff */
[----:B------:R-:W-:Y:S02]  /*1c50*/  ULEA.HI UR4, UR4, UR6, URZ, 0x5 ;  /* 0x0000000604047291 */ /* 0x000fe4000f8f28ff */
[----:B------:R-:W-:Y:S02]  /*1c60*/  UIADD3 UR6, UPT, UPT, UR7, -0x1, URZ ;  /* 0xffffffff07067890 */ /* 0x000fe4000fffe0ff */
[----:B------:R-:W-:-:S02]  /*1c70*/  USHF.R.S32.HI UR45, URZ, 0x5, UR4 ;  /* 0x00000005ff2d7899 */ /* 0x000fc40008011404 */
[----:B------:R-:W-:Y:S02]  /*1c80*/  UISETP.GE.U32.AND UP2, UPT, UR6, -0x3f, UPT ;  /* 0xffffffc10600788c */ /* 0x000fe4000bf46070 */
[----:B------:R-:W-:Y:S01]  /*1c90*/  UISETP.LT.U32.AND UP0, UPT, UR45, 0x22, UPT ;  /* 0x000000222d00788c */ /* 0x000fe2000bf01070 */
[----:B------:R-:W2:Y:S03]  /*1ca0*/  LDCU UR41, c[0x0][0x374] ;  /* 0x00006e80ff2977ac */ /* 0x000ea60008000800 */
[----:B------:R-:W-:Y:S02]  /*1cb0*/  USEL UR44, UR45, 0x22, UP0 ;  /* 0x000000222d2c7887 */ /* 0x000fe40008000000 */
[----:B------:R-:W-:Y:S02]  /*1cc0*/  ULOP3.LUT UR46, UR5, 0x20, URZ, 0xe2, !UPT ;  /* 0x00000020052e7892 */ /* 0x000fe4000f8ee2ff */
[----:B------:R-:W-:-:S02]  /*1cd0*/  UIADD3 UR24, UPT, UPT, UR44, -0x1, URZ ;  /* 0xffffffff2c187890 */ /* 0x000fc4000fffe0ff */
[----:B------:R-:W-:Y:S02]  /*1ce0*/  @UP2 UIADD3 UR24, UPT, UPT, UR44, URZ, URZ ;  /* 0x000000ff2c182290 */ /* 0x000fe4000fffe0ff */
[----:B------:R-:W-:Y:S02]  /*1cf0*/  UIADD3 UR38, UPT, UPT, UR21, 0x4600, UR31 ;  /* 0x0000460015267890 */ /* 0x000fe4000fffe01f */
[----:B------:R-:W-:Y:S02]  /*1d00*/  UIADD3 UR37, UPT, UPT, UR21, 0x15600, UR30 ;  /* 0x0001560015257890 */ /* 0x000fe4000fffe01e */
[----:B------:R-:W-:Y:S02]  /*1d10*/  UIADD3 UR47, UPT, UPT, UR45, -UR44, URZ ;  /* 0x8000002c2d2f7290 */ /* 0x000fe4000fffe0ff */
[----:B------:R-:W-:Y:S01]  /*1d20*/  UIADD3 UR24, UPT, UPT, UR24, 0x1, URZ ;  /* 0x0000000118187890 */ /* 0x000fe2000fffe0ff */
[----:B-12-4-:R-:W-:-:S11]  /*1d30*/  UMOV UR7, URZ ;  /* 0x000000ff00077c82 */ /* 0x016fd60008000000 */
.L_x_43:
[----:B-1----:R-:W1:Y:S02]  /*1d40*/  S2UR UR4, SR_CgaCtaId ;  /* 0x00000000000479c3 */ /* 0x002e640000008800 */
[----:B-1----:R-:W-:-:S09]  /*1d50*/  UISETP.NE.AND UP0, UPT, UR4, URZ, UPT ;  /* 0x000000ff0400728c */ /* 0x002fd2000bf05270 */
[----:B------:R-:W-:Y:S05]  /*1d60*/  BRA.U UP0, `(.L_x_24) ;  /* 0x0000000100287547 */ /* 0x000fea000b800000 */
[----:B------:R-:W-:Y:S02]  /*1d70*/  LEA R0, R9, UR21, 0x3 ;  /* 0x0000001509007c11 */ /* 0x000fe4000f8e18ff */
[----:B------:R-:W-:-:S04]  /*1d80*/  SHF.L.U32 R3, R8, 0x1f, RZ ;  /* 0x0000001f08037819 */ /* 0x000fc800000006ff */
[----:B------:R-:W1:Y:S02]  /*1d90*/  SYNCS.PHASECHK.TRANS64.TRYWAIT P0, [R0+URZ+0x2c0], R3 ;  /* 0x0002c003000075a7 */ /* 0x000e6400080011ff */
[----:B-1----:R-:W-:Y:S05]  /*1da0*/  @!P0 BRA `(.L_x_25) ;  /* 0x0000006c00dc8947 */ /* 0x002fea0003800000 */
.L_x_143:
[----:B------:R2:W-:Y:S01]  /*1db0*/  SYNCS.ARRIVE.TRANS64.A1T0 RZ, [R0+URZ+0x2b0], RZ ;  /* 0x0002b0ff00ff79a7 */ /* 0x0005e200081000ff */
[----:B------:R-:W-:-:S05]  /*1dc0*/  VIADD R9, R9, 0x1 ;  /* 0x0000000109097836 */ /* 0x000fca0000000000 */
[----:B------:R-:W-:-:S04]  /*1dd0*/  ISETP.NE.AND P0, PT, R9, 0x2, PT ;  /* 0x000000020900780c */ /* 0x000fc80003f05270 */
[----:B-1----:R-:W-:Y:S02]  /*1de0*/  SEL R3, RZ, 0x1, P0 ;  /* 0x00000001ff037807 */ /* 0x002fe40000000000 */
[----:B------:R-:W-:Y:S02]  /*1df0*/  SEL R9, R9, RZ, P0 ;  /* 0x000000ff09097207 */ /* 0x000fe40000000000 */
[----:B------:R-:W-:-:S07]  /*1e00*/  LOP3.LUT R8, R8, R3, RZ, 0x3c, !PT ;  /* 0x0000000308087212 */ /* 0x000fce00078e3cff */
.L_x_24:
[----:B------:R-:W-:Y:S01]  /*1e10*/  ULEA UR4, UR7, UR21, 0x3 ;  /* 0x0000001507047291 */ /* 0x000fe2000f8e18ff */
[----:B--2---:R-:W-:Y:S01]  /*1e20*/  SHF.L.U32 R0, R12, 0x1f, RZ ;  /* 0x0000001f0c007819 */ /* 0x004fe200000006ff */
[----:B------:R-:W-:Y:S02]  /*1e30*/  UISETP.GE.U32.AND UP0, UPT, UR48, 0x3f, UPT ;  /* 0x0000003f3000788c */ /* 0x000fe4000bf06070 */
[----:B------:R-:W-:Y:S02]  /*1e40*/  ULEA UR11, UR20, UR49, 0x1 ;  /* 0x00000031140b7291 */ /* 0x000fe4000f8e08ff */
[----:B------:R-:W-:Y:S02]  /*1e50*/  ULEA UR35, UR16, UR46, 0x6 ;  /* 0x0000002e10237291 */ /* 0x000fe4000f8e30ff */
[----:B------:R-:W-:Y:S01]  /*1e60*/  USHF.L.U32 UR11, UR11, 0x6, URZ ;  /* 0x000000060b0b7899 */ /* 0x000fe200080006ff */
[----:B------:R1:W2:Y:S01]  /*1e70*/  SYNCS.PHASECHK.TRANS64.TRYWAIT P0, [UR4+0x110], R0 ;  /* 0x00011000ff0075a7 */ /* 0x0002a20008001104 */
[----:B------:R-:W-:Y:S01]  /*1e80*/  UMOV UR6, URZ ;  /* 0x000000ff00067c82 */ /* 0x000fe20008000000 */
[----:B------:R-:W-:Y:S09]  /*1e90*/  BRA.U !UP0, `(.L_x_26) ;  /* 0x0000000108c07547 */ /* 0x000ff2000b800000 */
[----:B------:R-:W-:Y:S01]  /*1ea0*/  UMOV UR13, URZ ;  /* 0x000000ff000d7c82 */ /* 0x000fe20008000000 */
[----:B------:R-:W-:-:S05]  /*1eb0*/  UMOV UR4, UR7 ;  /* 0x0000000700047c82 */ /* 0x000fca0008000000 */
.L_x_32:
[----:B------:R-:W-:Y:S01]  /*1ec0*/  ULEA UR33, UR4, UR21, 0x3 ;  /* 0x0000001504217291 */ /* 0x000fe2000f8e18ff */
[----:B--2---:R-:W-:Y:S01]  /*1ed0*/  @!P3 MOV R2, 0x1800 ;  /* 0x000018000002b802 */ /* 0x004fe20000000f00 */
[----:B--2-4-:R-:W-:Y:S10]  /*1ee0*/  @P0 BRA `(.L_x_27) ;  /* 0x00000000000c0947 */ /* 0x014ff40003800000 */
[----:B------:R-:W-:-:S04]  /*1ef0*/  SHF.L.U32 R3, R12, 0x1f, RZ ;  /* 0x0000001f0c037819 */ /* 0x000fc800000006ff */
[----:B------:R-:W2:Y:S02]  /*1f00*/  SYNCS.PHASECHK.TRANS64.TRYWAIT P0, [UR33+0x110], R3 ;  /* 0x00011003ff0075a7 */ /* 0x000ea40008001121 */
[----:B--2---:R-:W-:Y:S05]  /*1f10*/  @!P0 BRA `(.L_x_28) ;  /* 0x0000006c00948947 */ /* 0x004fea0003800000 */
.L_x_27:
[----:B------:R2:W-:Y:S01]  /*1f20*/  @!P3 SYNCS.ARRIVE.TRANS64 RZ, [UR33], R2 ;  /* 0x00000002ffffb9a7 */ /* 0x0005e20008000021 */
[----:B------:R-:W-:-:S04]  /*1f30*/  ULOP3.LUT UR5, UR25, 0x2, URZ, 0xfc, !UPT ;  /* 0x0000000219057892 */ /* 0x000fc8000f8efcff */
[----:B------:R-:W-:-:S09]  /*1f40*/  UISETP.NE.AND UP0, UPT, UR5, 0x2, UPT ;  /* 0x000000020500788c */ /* 0x000fd2000bf05270 */
[----:B------:R-:W-:Y:S05]  /*1f50*/  BRA.U UP0, `(.L_x_29) ;  /* 0x0000000100047547 */ /* 0x000fea000b800000 */
[----:B------:R-:W-:Y:S05]  /*1f60*/  BPT.TRAP 0x1 ;  /* 0x000000040000795c */ /* 0x000fea0000300000 */
.L_x_29:
[----:B------:R-:W-:Y:S04]  /*1f70*/  BSSY.RECONVERGENT B0, `(.L_x_30) ;  /* 0x0000003000007945 */ /* 0x000fe80003800200 */
[----:B------:R-:W-:Y:S05]  /*1f80*/  @P2 BRA `(.L_x_31) ;  /* 0x0000000000042947 */ /* 0x000fea0003800000 */
[----:B------:R-:W-:Y:S05]  /*1f90*/  BPT.TRAP 0x1 ;  /* 0x000000040000795c */ /* 0x000fea0000300000 */
.L_x_31:
[----:B------:R-:W-:Y:S05]  /*1fa0*/  BSYNC.RECONVERGENT B0 ;  /* 0x0000000000007941 */ /* 0x000fea0003800200 */
.L_x_30:
[----:B------:R-:W-:Y:S02]  /*1fb0*/  UIADD3 UR5, UPT, UPT, UR4, 0x1, URZ ;  /* 0x0000000104057890 */ /* 0x000fe4000fffe0ff */
[----:B------:R-:W-:Y:S02]  /*1fc0*/  ULEA UR32, UR4, UR31, 0xb ;  /* 0x0000001f04207291 */ /* 0x000fe4000f8e58ff */
[----:B------:R-:W-:Y:S02]  /*1fd0*/  UISETP.NE.AND UP0, UPT, UR5, 0x22, UPT ;  /* 0x000000220500788c */ /* 0x000fe4000bf05270 */
[----:B------:R-:W-:Y:S02]  /*1fe0*/  ULEA UR8, UR4, UR30, 0xc ;  /* 0x0000001e04087291 */ /* 0x000fe4000f8e60ff */
[----:B------:R-:W-:Y:S02]  /*1ff0*/  USEL UR6, URZ, 0x1, UP0 ;  /* 0x00000001ff067887 */ /* 0x000fe40008000000 */
[----:B------:R-:W-:-:S02]  /*2000*/  USEL UR7, UR5, URZ, UP0 ;  /* 0x000000ff05077287 */ /* 0x000fc40008000000 */
[----:B------:R-:W-:Y:S02]  /*2010*/  UIADD3 UR4, UP0, UPT, UR28, 0x180, URZ ;  /* 0x000001801c047890 */ /* 0x000fe4000ff1e0ff */
[----:B------:R-:W-:Y:S01]  /*2020*/  ULEA UR5, UR7, UR21, 0x3 ;  /* 0x0000001507057291 */ /* 0x000fe2000f8e18ff */
[----:B------:R-:W-:Y:S01]  /*2030*/  LOP3.LUT R12, R12, UR6, RZ, 0x3c, !PT ;  /* 0x000000060c0c7c12 */ /* 0x000fe2000f8e3cff */
[----:B------:R-:W-:Y:S02]  /*2040*/  USHF.L.U32 UR34, UR13, 0x5, URZ ;  /* 0x000000050d227899 */ /* 0x000fe400080006ff */
[----:B------:R-:W-:Y:S01]  /*2050*/  UIADD3 UR13, UPT, UPT, UR13, 0x1, URZ ;  /* 0x000000010d0d7890 */ /* 0x000fe2000fffe0ff */
[----:B-1----:R-:W-:Y:S01]  /*2060*/  SHF.L.U32 R0, R12, 0x1f, RZ ;  /* 0x0000001f0c007819 */ /* 0x002fe200000006ff */
[----:B------:R-:W-:Y:S02]  /*2070*/  UIADD3 UR14, UP1, UPT, UR28, 0x80, URZ ;  /* 0x000000801c0e7890 */ /* 0x000fe4000ff3e0ff */
[----:B------:R-:W-:Y:S01]  /*2080*/  UIADD3 UR32, UPT, UPT, UR21, 0x4600, UR32 ;  /* 0x0000460015207890 */ /* 0x000fe2000fffe020 */
[----:B------:R3:W4:Y:S01]  /*2090*/  SYNCS.PHASECHK.TRANS64.TRYWAIT P0, [UR5+0x110], R0 ;  /* 0x00011000ff0075a7 */ /* 0x0007220008001105 */
[----:B------:R-:W-:-:S02]  /*20a0*/  UIADD3.X UR5, UPT, UPT, URZ, UR29, URZ, UP0, !UPT ;  /* 0x0000001dff057290 */ /* 0x000fc400087fe4ff */
[----:B------:R-:W-:Y:S02]  /*20b0*/  UISETP.NE.AND UP0, UPT, UR13, UR24, UPT ;  /* 0x000000180d00728c */ /* 0x000fe4000bf05270 */
[----:B------:R-:W-:Y:S02]  /*20c0*/  UIADD3.X UR15, UPT, UPT, URZ, UR29, URZ, UP1, !UPT ;  /* 0x0000001dff0f7290 */ /* 0x000fe40008ffe4ff */
[----:B------:R-:W-:Y:S02]  /*20d0*/  UPRMT UR16, URZ, 0x5410, UR27 ;  /* 0x00005410ff107896 */ /* 0x000fe4000800001b */
[----:B------:R-:W-:Y:S02]  /*20e0*/  UIADD3 UR8, UPT, UPT, UR21, 0x15600, UR8 ;  /* 0x0001560015087890 */ /* 0x000fe4000fffe008 */
[----:B------:R-:W-:Y:S01]  /*20f0*/  UPRMT UR6, URZ, 0x5410, UR26 ;  /* 0x00005410ff067896 */ /* 0x000fe2000800001a */
[----:B------:R-:W-:Y:S01]  /*2100*/  UMOV UR18, 0x0 ;  /* 0x0000000000127882 */ /* 0x000fe20000000000 */
[----:B------:R-:W-:Y:S01]  /*2110*/  UMOV UR19, 0x10000000 ;  /* 0x1000000000137882 */ /* 0x000fe20000000000 */
[----:B------:R-:W-:Y:S01]  /*2120*/  UMOV UR12, UR36 ;  /* 0x00000024000c7c82 */ /* 0x000fe20008000000 */
[----:B------:R-:W-:Y:S01]  /*2130*/  UMOV UR9, UR33 ;  /* 0x0000002100097c82 */ /* 0x000fe20008000000 */
[----:B------:R-:W-:Y:S01]  /*2140*/  UMOV UR10, UR34 ;  /* 0x00000022000a7c82 */ /* 0x000fe20008000000 */
[----:B------:R-:W-:Y:S03]  /*2150*/  UTMALDG.3D.MULTICAST [UR32], [UR14], UR16, desc[UR18] ;  /* 0x000012200e0073b4 */ /* 0x000fe60008011810 */
[----:B------:R1:W-:Y:S02]  /*2160*/  UTMALDG.3D.MULTICAST [UR8], [UR4], UR6, desc[UR18] ;  /* 0x00001208040073b4 */ /* 0x0003e40008011806 */
[----:B-1----:R-:W-:Y:S01]  /*2170*/  UMOV UR6, UR24 ;  /* 0x0000001800067c82 */ /* 0x002fe20008000000 */
[----:B------:R-:W-:Y:S01]  /*2180*/  UMOV UR4, UR7 ;  /* 0x0000000700047c82 */ /* 0x000fe20008000000 */
[----:B---3--:R-:W-:Y:S05]  /*2190*/  BRA.U UP0, `(.L_x_32) ;  /* 0xfffffffd00487547 */ /* 0x008fea000b83ffff */
.L_x_26:
[----:B------:R-:W-:Y:S01]  /*21a0*/  ULEA UR4, UR7, UR21, 0x3 ;  /* 0x0000001507047291 */ /* 0x000fe2000f8e18ff */
[----:B-1----:R-:W-:Y:S01]  /*21b0*/  SHF.L.U32 R0, R12, 0x1f, RZ ;  /* 0x0000001f0c007819 */ /* 0x002fe200000006ff */
[----:B------:R-:W-:Y:S01]  /*21c0*/  @!P1 SYNCS.ARRIVE.TRANS64.A1T0 RZ, [UR21+0x248], RZ ;  /* 0x000248ffffff99a7 */ /* 0x000fe20008100015 */
[----:B------:R-:W-:-:S06]  /*21d0*/  UISETP.GT.AND UP0, UPT, UR45, UR44, UPT ;  /* 0x0000002c2d00728c */ /* 0x000fcc000bf04270 */
[----:B--2-4-:R1:W2:Y:S03]  /*21e0*/  SYNCS.PHASECHK.TRANS64.TRYWAIT P0, [UR4+0x110], R0 ;  /* 0x00011000ff0075a7 */ /* 0x0142a60008001104 */
[----:B------:R-:W-:Y:S05]  /*21f0*/  BRA.U !UP0, `(.L_x_33) ;  /* 0x0000000108bc7547 */ /* 0x000fea000b800000 */
[----:B------:R-:W-:Y:S01]  /*2200*/  UIADD3 UR13, UPT, UPT, UR47, UR6, URZ ;  /* 0x000000062f0d7290 */ /* 0x000fe2000fffe0ff */
[----:B------:R-:W-:-:S11]  /*2210*/  UMOV UR4, UR7 ;  /* 0x0000000700047c82 */ /* 0x000fd60008000000 */
.L_x_39:
[----:B------:R-:W-:Y:S01]  /*2220*/  ULEA UR17, UR4, UR21, 0x3 ;  /* 0x0000001504117291 */ /* 0x000fe2000f8e18ff */
[----:B--2---:R-:W-:Y:S01]  /*2230*/  @!P3 MOV R2, 0x1800 ;  /* 0x000018000002b802 */ /* 0x004fe20000000f00 */
[----:B--2-4-:R-:W-:Y:S10]  /*2240*/  @P0 BRA `(.L_x_34) ;  /* 0x00000000000c0947 */ /* 0x014ff40003800000 */
[----:B------:R-:W-:-:S04]  /*2250*/  SHF.L.U32 R3, R12, 0x1f, RZ ;  /* 0x0000001f0c037819 */ /* 0x000fc800000006ff */
[----:B------:R-:W2:Y:S02]  /*2260*/  SYNCS.PHASECHK.TRANS64.TRYWAIT P0, [UR17+0x110], R3 ;  /* 0x00011003ff0075a7 */ /* 0x000ea40008001111 */
[----:B--2---:R-:W-:Y:S05]  /*2270*/  @!P0 BRA `(.L_x_35) ;  /* 0x0000006800d48947 */ /* 0x004fea0003800000 */
.L_x_34:
[----:B------:R2:W-:Y:S01]  /*2280*/  @!P3 SYNCS.ARRIVE.TRANS64 RZ, [UR17], R2 ;  /* 0x00000002ffffb9a7 */ /* 0x0005e20008000011 */
[----:B------:R-:W-:-:S04]  /*2290*/  ULOP3.LUT UR5, UR25, 0x2, URZ, 0xfc, !UPT ;  /* 0x0000000219057892 */ /* 0x000fc8000f8efcff */
[----:B------:R-:W-:-:S09]  /*22a0*/  UISETP.NE.AND UP0, UPT, UR5, 0x2, UPT ;  /* 0x000000020500788c */ /* 0x000fd2000bf05270 */
[----:B------:R-:W-:Y:S05]  /*22b0*/  BRA.U UP0, `(.L_x_36) ;  /* 0x0000000100047547 */ /* 0x000fea000b800000 */
[----:B------:R-:W-:Y:S05]  /*22c0*/  BPT.TRAP 0x1 ;  /* 0x000000040000795c */ /* 0x000fea0000300000 */
.L_x_36:
[----:B------:R-:W-:Y:S04]  /*22d0*/  BSSY.RECONVERGENT B0, `(.L_x_37) ;  /* 0x0000003000007945 */ /* 0x000fe80003800200 */
[----:B------:R-:W-:Y:S05]  /*22e0*/  @P2 BRA `(.L_x_38) ;  /* 0x0000000000042947 */ /* 0x000fea0003800000 */
[----:B------:R-:W-:Y:S05]  /*22f0*/  BPT.TRAP 0x1 ;  /* 0x000000040000795c */ /* 0x000fea0000300000 */
.L_x_38:
[----:B------:R-:W-:Y:S05]  /*2300*/  BSYNC.RECONVERGENT B0 ;  /* 0x0000000000007941 */ /* 0x000fea0003800200 */
.L_x_37:
[----:B------:R-:W-:Y:S02]  /*2310*/  UIADD3 UR5, UPT, UPT, UR4, 0x1, URZ ;  /* 0x0000000104057890 */ /* 0x000fe4000fffe0ff */
[----:B------:R-:W-:Y:S02]  /*2320*/  UIADD3 UR14, UP1, UPT, UR28, 0x80, URZ ;  /* 0x000000801c0e7890 */ /* 0x000fe4000ff3e0ff */
[----:B------:R-:W-:Y:S02]  /*2330*/  UISETP.NE.AND UP0, UPT, UR5, 0x22, UPT ;  /* 0x000000220500788c */ /* 0x000fe4000bf05270 */
[----:B------:R-:W-:Y:S02]  /*2340*/  ULEA UR16, UR4, UR38, 0xb ;  /* 0x0000002604107291 */ /* 0x000fe4000f8e58ff */
[----:B------:R-:W-:Y:S02]  /*2350*/  USEL UR8, URZ, 0x1, UP0 ;  /* 0x00000001ff087887 */ /* 0x000fe40008000000 */
[----:B------:R-:W-:-:S02]  /*2360*/  USEL UR7, UR5, URZ, UP0 ;  /* 0x000000ff05077287 */ /* 0x000fc40008000000 */
[----:B------:R-:W-:Y:S02]  /*2370*/  UIADD3 UR22, UP0, UPT, UR28, 0x180, URZ ;  /* 0x000001801c167890 */ /* 0x000fe4000ff1e0ff */
[----:B------:R-:W-:Y:S01]  /*2380*/  ULEA UR5, UR7, UR21, 0x3 ;  /* 0x0000001507057291 */ /* 0x000fe2000f8e18ff */
[----:B------:R-:W-:Y:S01]  /*2390*/  LOP3.LUT R12, R12, UR8, RZ, 0x3c, !PT ;  /* 0x000000080c0c7c12 */ /* 0x000fe2000f8e3cff */
[----:B------:R-:W-:Y:S02]  /*23a0*/  ULEA UR8, UR4, UR37, 0xc ;  /* 0x0000002504087291 */ /* 0x000fe4000f8e60ff */
[----:B------:R-:W-:Y:S01]  /*23b0*/  USHF.L.U32 UR18, UR6, 0x5, URZ ;  /* 0x0000000506127899 */ /* 0x000fe200080006ff */
[----:B-1----:R-:W-:Y:S01]  /*23c0*/  SHF.L.U32 R0, R12, 0x1f, RZ ;  /* 0x0000001f0c007819 */ /* 0x002fe200000006ff */
[----:B------:R-:W-:Y:S02]  /*23d0*/  UPRMT UR4, URZ, 0x5410, UR27 ;  /* 0x00005410ff047896 */ /* 0x000fe4000800001b */
[----:B------:R-:W-:Y:S01]  /*23e0*/  UIADD3.X UR15, UPT, UPT, URZ, UR29, URZ, UP1, !UPT ;  /* 0x0000001dff0f7290 */ /* 0x000fe20008ffe4ff */
[----:B------:R3:W4:Y:S01]  /*23f0*/  SYNCS.PHASECHK.TRANS64.TRYWAIT P0, [UR5+0x110], R0 ;  /* 0x00011000ff0075a7 */ /* 0x0007220008001105 */
[----:B------:R-:W-:-:S02]  /*2400*/  UPRMT UR5, URZ, 0x5410, UR26 ;  /* 0x00005410ff057896 */ /* 0x000fc4000800001a */
[----:B------:R-:W-:Y:S01]  /*2410*/  UIADD3.X UR23, UPT, UPT, URZ, UR29, URZ, UP0, !UPT ;  /* 0x0000001dff177290 */ /* 0x000fe200087fe4ff */
[----:B------:R-:W-:Y:S01]  /*2420*/  UMOV UR32, 0x0 ;  /* 0x0000000000207882 */ /* 0x000fe20000000000 */
[----:B------:R-:W-:Y:S01]  /*2430*/  UMOV UR33, 0x10000000 ;  /* 0x1000000000217882 */ /* 0x000fe20000000000 */
[----:B------:R-:W-:Y:S01]  /*2440*/  UMOV UR19, UR35 ;  /* 0x0000002300137c82 */ /* 0x000fe20008000000 */
[----:B------:R-:W-:Y:S01]  /*2450*/  UMOV UR20, UR36 ;  /* 0x0000002400147c82 */ /* 0x000fe20008000000 */
[----:B------:R-:W-:Y:S01]  /*2460*/  UMOV UR12, UR36 ;  /* 0x00000024000c7c82 */ /* 0x000fe20008000000 */
[----:B------:R-:W-:Y:S01]  /*2470*/  UMOV UR9, UR17 ;  /* 0x0000001100097c82 */ /* 0x000fe20008000000 */
[----:B------:R-:W-:Y:S01]  /*2480*/  UMOV UR10, UR18 ;  /* 0x00000012000a7c82 */ /* 0x000fe20008000000 */
[----:B------:R1:W-:Y:S01]  /*2490*/  UTMALDG.3D.MULTICAST [UR16], [UR14], UR4, desc[UR32] ;  /* 0x000020100e0073b4 */ /* 0x0003e20008011804 */
[----:B------:R-:W-:-:S04]  /*24a0*/  UIADD3 UR6, UPT, UPT, UR6, 0x1, URZ ;  /* 0x0000000106067890 */ /* 0x000fc8000fffe0ff */
[----:B------:R-:W-:Y:S01]  /*24b0*/  UISETP.NE.AND UP0, UPT, UR6, UR13, UPT ;  /* 0x0000000d0600728c */ /* 0x000fe2000bf05270 */
[----:B------:R3:W-:Y:S01]  /*24c0*/  UTMALDG.3D.MULTICAST [UR8], [UR22], UR5, desc[UR32] ;  /* 0x00002008160073b4 */ /* 0x0007e20008011805 */
[----:B-1----:R-:W-:-:S07]  /*24d0*/  UMOV UR4, UR7 ;  /* 0x0000000700047c82 */ /* 0x002fce0008000000 */
[----:B---3--:R-:W-:Y:S05]  /*24e0*/  BRA.U UP0, `(.L_x_39) ;  /* 0xfffffffd004c7547 */ /* 0x008fea000b83ffff */
.L_x_33:
[C---:B------:R-:W-:Y:S01]  /*24f0*/  LEA R3, R11.reuse, UR21, 0x3 ;  /* 0x000000150b037c11 */ /* 0x040fe2000f8e18ff */
[----:B------:R-:W-:Y:S01]  /*2500*/  NOP ;  /* 0x0000000000007918 */ /* 0x000fe20000000000 */
[----:B-1----:R-:W-:Y:S02]  /*2510*/  SHF.L.U32 R0, R10, 0x1f, RZ ;  /* 0x0000001f0a007819 */ /* 0x002fe400000006ff */
[----:B------:R-:W-:Y:S02]  /*2520*/  LEA R5, R11, UR21, 0x4 ;  /* 0x000000150b057c11 */ /* 0x000fe4000f8e20ff */
[----:B--2-4-:R-:W1:Y:S02]  /*2530*/  SYNCS.PHASECHK.TRANS64.TRYWAIT P0, [R3+URZ+0x250], R0 ;  /* 0x00025000030075a7 */ /* 0x014e6400080011ff */
[----:B-1----:R-:W-:Y:S05]  /*2540*/  @!P0 BRA `(.L_x_40) ;  /* 0x0000006800388947 */ /* 0x002fea0003800000 */
.L_x_146:
[----:B------:R-:W2:Y:S01]  /*2550*/  LDS.128 R4, [R5+0x2e0] ;  /* 0x0002e00005047984 */ /* 0x000ea20000000c00 */
[----:B------:R-:W-:Y:S01]  /*2560*/  UISETP.GE.AND UP0, UPT, UR42, 0x1, UPT ;  /* 0x000000012a00788c */ /* 0x000fe2000bf06270 */
[----:B------:R-:W-:Y:S01]  /*2570*/  @!PT LDS RZ, [RZ] ;  /* 0x00000000fffff984 */ /* 0x000fe20000000800 */
[----:B------:R-:W-:Y:S01]  /*2580*/  @!PT LDS RZ, [RZ] ;  /* 0x00000000fffff984 */ /* 0x000fe20000000800 */
[----:B------:R-:W-:Y:S01]  /*2590*/  @!PT LDS RZ, [RZ] ;  /* 0x00000000fffff984 */ /* 0x000fe20000000800 */
[----:B------:R-:W-:Y:S01]  /*25a0*/  @!PT LDS RZ, [RZ] ;  /* 0x00000000fffff984 */ /* 0x000fe20000000800 */
[----:B------:R3:W-:Y:S06]  /*25b0*/  MEMBAR.ALL.CTA ;  /* 0x0000000000007992 */ /* 0x0007ec0000008000 */
[----:B---3--:R-:W3:Y:S01]  /*25c0*/  FENCE.VIEW.ASYNC.S ;  /* 0x00000000000073c6 */ /* 0x008ee20000000000 */
[----:B--2---:R-:W-:-:S13]  /*25d0*/  LOP3.LUT P0, RZ, R6, 0x1, RZ, 0xc0, !PT ;  /* 0x0000000106ff7812 */ /* 0x004fda000780c0ff */
[----:B---3--:R-:W-:Y:S01]  /*25e0*/  VOTEU.ANY UP1, P0 ;  /* 0x0000000000ff7886 */ /* 0x008fe20000020100 */
[----:B------:R-:W-:-:S13]  /*25f0*/  PLOP3.LUT P0, PT, PT, PT, UP1, 0x80, 0x8 ;  /* 0x000000000008781c */ /* 0x000fda0003f0f018 */
[----:B-1----:R-:W-:Y:S02]  /*2600*/  @P0 LOP3.LUT R0, R5, 0xffff, RZ, 0xc0, !PT ;  /* 0x0000ffff05000812 */ /* 0x002fe400078ec0ff */
[----:B------:R-:W-:Y:S02]  /*2610*/  @P0 MOV R2, R4 ;  /* 0x0000000400020202 */ /* 0x000fe40000000f00 */
[----:B------:R-:W-:Y:S01]  /*2620*/  @P0 R2UR UR5, R0 ;  /* 0x00000000000502ca */ /* 0x000fe200000e0000 */
[----:B------:R-:W-:Y:S01]  /*2630*/  VIADD R0, R3, 0x260 ;  /* 0x0000026003007836 */ /* 0x000fe20000000000 */
[----:B------:R-:W-:Y:S02]  /*2640*/  @P0 SHF.R.U32.HI R4, RZ, 0x10, R5 ;  /* 0x00000010ff040819 */ /* 0x000fe40000011605 */
[----:B------:R-:W-:Y:S02]  /*2650*/  @P0 R2UR UR6, R2 ;  /* 0x00000000020602ca */ /* 0x000fe400000e0000 */
[----:B------:R-:W-:-:S02]  /*2660*/  PRMT R0, RZ, 0x654, R0 ;  /* 0x00000654ff007816 */ /* 0x000fc40000000000 */
[----:B------:R-:W-:Y:S02]  /*2670*/  @P0 R2UR UR4, R4 ;  /* 0x00000000040402ca */ /* 0x000fe400000e0000 */
[----:B------:R1:W-:Y:S03]  /*2680*/  SYNCS.ARRIVE.TRANS64.RED.A1T0 RZ, [R0+URZ], RZ ;  /* 0x000000ff00ff79a7 */ /* 0x0003e600081004ff */
[----:B------:R-:W-:-:S04]  /*2690*/  @UP1 UMOV UR39, UR5 ;  /* 0x0000000500271c82 */ /* 0x000fc80008000000 */
[----:B------:R-:W-:-:S04]  /*26a0*/  @UP1 UMOV UR40, UR6 ;  /* 0x0000000600281c82 */ /* 0x000fc80008000000 */
[----:B------:R-:W-:Y:S01]  /*26b0*/  @UP1 UMOV UR36, UR4 ;  /* 0x0000000400241c82 */ /* 0x000fe20008000000 */
[----:B------:R-:W-:Y:S05]  /*26c0*/  BRA.U !UP0, `(.L_x_41) ;  /* 0x0000000108d47547 */ /* 0x000fea000b800000 */
[----:B------:R-:W2:Y:S01]  /*26d0*/  LDCU.128 UR12, c[0x0][0xb10] ;  /* 0x00016200ff0c77ac */ /* 0x000ea20008000c00 */
[----:B------:R-:W3:Y:S01]  /*26e0*/  LDCU UR22, c[0x0][0xb20] ;  /* 0x00016400ff1677ac */ /* 0x000ee20008000800 */
[----:B------:R-:W4:Y:S01]  /*26f0*/  LDCU UR20, c[0x0][0xb0c] ;  /* 0x00016180ff1477ac */ /* 0x000f220008000800 */
[----:B------:R-:W1:Y:S01]  /*2700*/  LDCU.64 UR8, c[0x0][0xb28] ;  /* 0x00016500ff0877ac */ /* 0x000e620008000a00 */
[----:B------:R-:W-:Y:S02]  /*2710*/  UISETP.NE.AND UP3, UPT, UR42, 0x1, UPT ;  /* 0x000000012a00788c */ /* 0x000fe4000bf65270 */
[----:B--2---:R-:W-:Y:S02]  /*2720*/  UIMAD.WIDE.U32 UR10, UR41, UR15, URZ ;  /* 0x0000000f290a72a5 */ /* 0x004fe4000f8e00ff */
[----:B------:R-:W-:Y:S02]  /*2730*/  UIMAD.WIDE.U32 UR4, UR43, UR12, URZ ;  /* 0x0000000c2b0472a5 */ /* 0x000fe4000f8e00ff */
[----:B------:R-:W-:-:S02]  /*2740*/  UISETP.NE.AND UP0, UPT, UR14, 0x1, UPT ;  /* 0x000000010e00788c */ /* 0x000fc4000bf05270 */
[----:B------:R-:W-:Y:S01]  /*2750*/  UIMAD.WIDE.U32 UR18, UR39, UR15, URZ ;  /* 0x0000000f271272a5 */ /* 0x000fe2000f8e00ff */
[----:B------:R-:W-:Y:S02]  /*2760*/  UMOV UR10, UR11 ;  /* 0x0000000b000a7c82 */ /* 0x000fe40008000000 */
[----:B------:R-:W-:Y:S01]  /*2770*/  UMOV UR4, UR5 ;  /* 0x0000000500047c82 */ /* 0x000fe20008000000 */
[----:B---3--:R-:W-:Y:S02]  /*2780*/  USHF.R.U32.HI UR10, URZ, UR22, UR10 ;  /* 0x00000016ff0a7299 */ /* 0x008fe4000801160a */
[----:B----4-:R-:W-:Y:S02]  /*2790*/  UISETP.NE.AND UP2, UPT, UR20, 0x1, UPT ;  /* 0x000000011400788c */ /* 0x010fe4000bf45270 */
[----:B------:R-:W-:Y:S02]  /*27a0*/  USHF.R.U32.HI UR4, URZ, UR13, UR4 ;  /* 0x0000000dff047299 */ /* 0x000fe40008011604 */
[----:B------:R-:W-:-:S02]  /*27b0*/  USEL UR5, UR41, UR10, !UP0 ;  /* 0x0000000a29057287 */ /* 0x000fc4000c000000 */
[----:B------:R-:W-:Y:S02]  /*27c0*/  USEL UR6, UR43, UR4, !UP2 ;  /* 0x000000042b067287 */ /* 0x000fe4000d000000 */
[----:B-1----:R-:W-:Y:S01]  /*27d0*/  UIMAD.WIDE.U32 UR10, UR5, UR8, URZ ;  /* 0x00000008050a72a5 */ /* 0x002fe2000f8e00ff */
[----:B------:R-:W-:Y:S01]  /*27e0*/  UMOV UR4, UR19 ;  /* 0x0000001300047c82 */ /* 0x000fe20008000000 */
[----:B------:R-:W-:Y:S02]  /*27f0*/  UIMAD.WIDE.U32 UR16, UR40, UR12, URZ ;  /* 0x0000000c281072a5 */ /* 0x000fe4000f8e00ff */
[----:B------:R-:W-:-:S03]  /*2800*/  UIMAD.WIDE.U32 UR18, UR6, UR8, URZ ;  /* 0x00000008061272a5 */ /* 0x000fc6000f8e00ff */
[----:B------:R-:W-:Y:S01]  /*2810*/  UMOV UR10, UR11 ;  /* 0x0000000b000a7c82 */ /* 0x000fe20008000000 */
[----:B------:R-:W-:Y:S02]  /*2820*/  USHF.R.U32.HI UR4, URZ, UR22, UR4 ;  /* 0x00000016ff047299 */ /* 0x000fe40008011604 */
[----:B------:R-:W-:Y:S01]  /*2830*/  @UP3 USHF.R.U32.HI UR5, URZ, UR9, UR10 ;  /* 0x00000009ff053299 */ /* 0x000fe2000801160a */
[----:B------:R-:W-:Y:S01]  /*2840*/  UMOV UR16, UR17 ;  /* 0x0000001100107c82 */ /* 0x000fe20008000000 */
[----:B------:R-:W-:Y:S01]  /*2850*/  UMOV UR18, UR19 ;  /* 0x0000001300127c82 */ /* 0x000fe20008000000 */
[----:B------:R-:W-:Y:S02]  /*2860*/  USHF.R.U32.HI UR13, URZ, UR13, UR16 ;  /* 0x0000000dff0d7299 */ /* 0x000fe40008011610 */
[----:B------:R-:W-:Y:S02]  /*2870*/  USEL UR4, UR39, UR4, !UP0 ;  /* 0x0000000427047287 */ /* 0x000fe4000c000000 */
[----:B------:R-:W-:-:S02]  /*2880*/  @UP3 USHF.R.U32.HI UR6, URZ, UR9, UR18 ;  /* 0x00000009ff063299 */ /* 0x000fc40008011612 */
[----:B------:R-:W-:Y:S02]  /*2890*/  UIMAD UR10, UR42, UR5, URZ ;  /* 0x000000052a0a72a4 */ /* 0x000fe4000f8e02ff */
[----:B------:R-:W-:Y:S02]  /*28a0*/  USEL UR5, UR40, UR13, !UP2 ;  /* 0x0000000d28057287 */ /* 0x000fe4000d000000 */
[----:B------:R-:W-:Y:S02]  /*28b0*/  UIMAD UR12, UR42, UR6, URZ ;  /* 0x000000062a0c72a4 */ /* 0x000fe4000f8e02ff */
[----:B------:R-:W-:Y:S02]  /*28c0*/  UISETP.GE.AND UP0, UPT, UR4, UR10, UPT ;  /* 0x0000000a0400728c */ /* 0x000fe4000bf06270 */
[----:B------:R-:W-:Y:S02]  /*28d0*/  UIMAD.WIDE.U32 UR10, UR4, UR8, URZ ;  /* 0x00000008040a72a5 */ /* 0x000fe4000f8e00ff */
[----:B------:R-:W-:-:S02]  /*28e0*/  UISETP.GE.OR UP0, UPT, UR5, UR12, UP0 ;  /* 0x0000000c0500728c */ /* 0x000fc40008706670 */
        /* <DEDUP_REMOVED lines=19> */
.L_x_41:
[----:B------:R-:W2:Y:S02]  /*2a20*/  LDCU UR4, c[0x0][0xb30] ;  /* 0x00016600ff0477ac */ /* 0x000ea40008000800 */
[----:B--2---:R-:W-:-:S09]  /*2a30*/  UISETP.NE.AND UP0, UPT, UR4, 0x1, UPT ;  /* 0x000000010400788c */ /* 0x004fd2000bf05270 */
[----:B------:R-:W-:Y:S05]  /*2a40*/  BRA.U UP0, `(.L_x_42) ;  /* 0x0000000100447547 */ /* 0x000fea000b800000 */
        /* <DEDUP_REMOVED lines=17> */
.L_x_42:
[----:B------:R-:W-:Y:S01]  /*2b60*/  VIADD R11, R11, 0x1 ;  /* 0x000000010b0b7836 */ /* 0x000fe20000000000 */
[----:B------:R-:W-:Y:S01]  /*2b70*/  PLOP3.LUT P1, PT, PT, PT, PT, 0x80, 0x8 ;  /* 0x000000000008781c */ /* 0x000fe20003f2f070 */
[----:B------:R-:W-:Y:S02]  /*2b80*/  UIADD3 UR16, UPT, UPT, UR40, UR59, URZ ;  /* 0x0000003b28107290 */ /* 0x000fe4000fffe0ff */
[----:B------:R-:W-:Y:S01]  /*2b90*/  UIADD3 UR20, UPT, UPT, UR39, UR62, URZ ;  /* 0x0000003e27147290 */ /* 0x000fe2000fffe0ff */
[----:B------:R-:W-:-:S04]  /*2ba0*/  ISETP.NE.AND P0, PT, R11, 0x2, PT ;  /* 0x000000020b00780c */ /* 0x000fc80003f05270 */
[----:B------:R-:W-:Y:S02]  /*2bb0*/  SEL R3, RZ, 0x1, P0 ;  /* 0x00000001ff037807 */ /* 0x000fe40000000000 */
[----:B------:R-:W-:Y:S02]  /*2bc0*/  SEL R11, R11, RZ, P0 ;  /* 0x000000ff0b0b7207 */ /* 0x000fe40000000000 */
[----:B------:R-:W-:Y:S01]  /*2bd0*/  LOP3.LUT R10, R10, R3, RZ, 0x3c, !PT ;  /* 0x000000030a0a7212 */ /* 0x000fe200078e3cff */
[----:B------:R-:W-:Y:S06]  /*2be0*/  BRA.U UP1, `(.L_x_43) ;  /* 0xfffffff101547547 */ /* 0x000fec000b83ffff */
[----:B------:R-:W-:Y:S01]  /*2bf0*/  UIADD3 UR21, UPT, UPT, UR21, 0x110, URZ ;  /* 0x0000011015157890 */ /* 0x000fe2000fffe0ff */
[----:B------:R-:W-:-:S03]  /*2c00*/  SHF.L.U32 R3, R12, 0x1f, RZ ;  /* 0x0000001f0c037819 */ /* 0x000fc600000006ff */
[----:B------:R-:W-:-:S09]  /*2c10*/  ULEA UR4, UR7, UR21, 0x3 ;  /* 0x0000001507047291 */ /* 0x000fd2000f8e18ff */
[----:B------:R-:W2:Y:S02]  /*2c20*/  SYNCS.PHASECHK.TRANS64.TRYWAIT P0, [UR4], R3 ;  /* 0x00000003ff0075a7 */ /* 0x000ea40008001104 */
[----:B--2---:R-:W-:Y:S05]  /*2c30*/  @!P0 BRA `(.L_x_44) ;  /* 0x0000006000908947 */ /* 0x004fea0003800000 */
.L_x_148:
[----:B------:R-:W-:-:S04]  /*2c40*/  UIADD3 UR4, UPT, UPT, UR7, 0x1, URZ ;  /* 0x0000000107047890 */ /* 0x000fc8000fffe0ff */
[----:B------:R-:W-:-:S04]  /*2c50*/  UISETP.NE.AND UP0, UPT, UR4, 0x22, UPT ;  /* 0x000000220400788c */ /* 0x000fc8000bf05270 */
[----:B------:R-:W-:Y:S02]  /*2c60*/  USEL UR6, URZ, 0x1, UP0 ;  /* 0x00000001ff067887 */ /* 0x000fe40008000000 */
[----:B------:R-:W-:-:S04]  /*2c70*/  USEL UR4, UR4, URZ, UP0 ;  /* 0x000000ff04047287 */ /* 0x000fc80008000000 */
[----:B------:R-:W-:Y:S01]  /*2c80*/  ULEA UR5, UR4, UR21, 0x3 ;  /* 0x0000001504057291 */ /* 0x000fe2000f8e18ff */
[----:B------:R-:W-:-:S04]  /*2c90*/  LOP3.LUT R2, R12, UR6, RZ, 0x3c, !PT ;  /* 0x000000060c027c12 */ /* 0x000fc8000f8e3cff */
[----:B-1----:R-:W-:-:S04]  /*2ca0*/  SHF.L.U32 R3, R2, 0x1f, RZ ;  /* 0x0000001f02037819 */ /* 0x002fc800000006ff */
[----:B------:R-:W1:Y:S02]  /*2cb0*/  SYNCS.PHASECHK.TRANS64.TRYWAIT P0, [UR5], R3 ;  /* 0x00000003ff0075a7 */ /* 0x000e640008001105 */
[----:B-1----:R-:W-:Y:S05]  /*2cc0*/  @!P0 BRA `(.L_x_45) ;  /* 0x0000006000848947 */ /* 0x002fea0003800000 */
.L_x_150:
        /* <DEDUP_REMOVED lines=9> */
.L_x_152:
        /* <DEDUP_REMOVED lines=9> */
.L_x_154:
        /* <DEDUP_REMOVED lines=9> */
.L_x_156:
        /* <DEDUP_REMOVED lines=9> */
.L_x_158:
        /* <DEDUP_REMOVED lines=9> */
.L_x_160:
        /* <DEDUP_REMOVED lines=9> */
.L_x_162:
        /* <DEDUP_REMOVED lines=9> */
.L_x_164:
        /* <DEDUP_REMOVED lines=9> */
.L_x_166:
        /* <DEDUP_REMOVED lines=9> */
.L_x_168:
        /* <DEDUP_REMOVED lines=9> */
.L_x_170:
        /* <DEDUP_REMOVED lines=9> */
.L_x_172:
        /* <DEDUP_REMOVED lines=9> */
.L_x_174:
        /* <DEDUP_REMOVED lines=9> */
.L_x_176:
        /* <DEDUP_REMOVED lines=9> */
.L_x_178:
        /* <DEDUP_REMOVED lines=9> */
.L_x_180:
        /* <DEDUP_REMOVED lines=9> */
.L_x_182:
        /* <DEDUP_REMOVED lines=9> */
.L_x_184:
        /* <DEDUP_REMOVED lines=9> */
.L_x_186:
        /* <DEDUP_REMOVED lines=9> */
.L_x_188:
        /* <DEDUP_REMOVED lines=9> */
.L_x_190:
        /* <DEDUP_REMOVED lines=9> */
.L_x_192:
        /* <DEDUP_REMOVED lines=9> */
.L_x_194:
        /* <DEDUP_REMOVED lines=9> */
.L_x_196:
        /* <DEDUP_REMOVED lines=9> */
.L_x_198:
        /* <DEDUP_REMOVED lines=9> */
.L_x_200:
        /* <DEDUP_REMOVED lines=9> */
.L_x_202:
        /* <DEDUP_REMOVED lines=9> */
.L_x_204:
        /* <DEDUP_REMOVED lines=9> */
.L_x_206:
        /* <DEDUP_REMOVED lines=9> */
.L_x_208:
        /* <DEDUP_REMOVED lines=9> */
.L_x_210:
        /* <DEDUP_REMOVED lines=9> */
.L_x_212:
[----:B------:R-:W-:-:S04]  /*3e40*/  UIADD3 UR4, UPT, UPT, UR4, 0x1, URZ ;  /* 0x0000000104047890 */ /* 0x000fc8000fffe0ff */
[----:B------:R-:W-:-:S04]  /*3e50*/  UISETP.NE.AND UP0, UPT, UR4, 0x22, UPT ;  /* 0x000000220400788c */ /* 0x000fc8000bf05270 */
[----:B------:R-:W-:Y:S02]  /*3e60*/  USEL UR5, URZ, 0x1, UP0 ;  /* 0x00000001ff057887 */ /* 0x000fe40008000000 */
[----:B------:R-:W-:-:S04]  /*3e70*/  USEL UR4, UR4, URZ, UP0 ;  /* 0x000000ff04047287 */ /* 0x000fc80008000000 */
[----:B------:R-:W-:Y:S01]  /*3e80*/  ULEA UR4, UR4, UR21, 0x3 ;  /* 0x0000001504047291 */ /* 0x000fe2000f8e18ff */
[----:B-1----:R-:W-:-:S04]  /*3e90*/  LOP3.LUT R3, R2, UR5, RZ, 0x3c, !PT ;  /* 0x0000000502037c12 */ /* 0x002fc8000f8e3cff */
[----:B------:R-:W-:Y:S01]  /*3ea0*/  SHF.L.U32 R3, R3, 0x1f, RZ ;  /* 0x0000001f03037819 */ /* 0x000fe200000006ff */
[----:B------:R-:W-:-:S07]  /*3eb0*/  IMAD.U32 R0, RZ, RZ, UR4 ;  /* 0x00000004ff007e24 */ /* 0x000fce000f8e00ff */
.L_x_77:
[----:B-1----:R1:W2:Y:S02]  /*3ec0*/  SYNCS.PHASECHK.TRANS64.TRYWAIT P0, [R0+URZ], R3 ;  /* 0x00000003000075a7 */ /* 0x0022a400080011ff */
[----:B--2---:R-:W-:Y:S05]  /*3ed0*/  @!P0 NANOSLEEP.SYNCS 0x989680 ;  /* 0x009896800000895d */ /* 0x004fea0003900000 */
[----:B------:R-:W2:Y:S02]  /*3ee0*/  @!P0 SYNCS.PHASECHK.TRANS64 P0, [R0+URZ], R3 ;  /* 0x00000003000085a7 */ /* 0x000ea400080010ff */
[----:B--2---:R-:W-:Y:S05]  /*3ef0*/  @P0 EXIT ;  /* 0x000000000000094d */ /* 0x004fea0003800000 */
[----:B------:R-:W-:Y:S05]  /*3f00*/  BRA `(.L_x_77) ;  /* 0xfffffffc00ec7947 */ /* 0x000fea000383ffff */
.L_x_23:
[----:B------:R-:W2:Y:S02]  /*3f10*/  S2UR UR4, SR_CgaCtaId ;  /* 0x00000000000479c3 */ /* 0x000ea40000008800 */
[----:B--2---:R-:W-:-:S04]  /*3f20*/  UISETP.NE.AND UP0, UPT, UR4, URZ, UPT ;  /* 0x000000ff0400728c */ /* 0x004fc8000bf05270 */
[----:B------:R-:W-:-:S09]  /*3f30*/  UISETP.NE.OR UP0, UPT, UR17, 0x1, UP0 ;  /* 0x000000011100788c */ /* 0x000fd20008705670 */
[----:B------:R-:W-:Y:S05]  /*3f40*/  BRA.U UP0, `(.L_x_78) ;  /* 0x00000005004c7547 */ /* 0x000fea000b800000 */
[----:B------:R-:W2:Y:S01]  /*3f50*/  S2UR UR5, SR_CgaCtaId ;  /* 0x00000000000579c3 */ /* 0x000ea20000008800 */
[----:B------:R-:W-:Y:S01]  /*3f60*/  UMOV UR4, 0x400 ;  /* 0x0000040000047882 */ /* 0x000fe20000000000 */
[----:B------:R-:W-:Y:S01]  /*3f70*/  ISETP.GE.U32.AND P2, PT, R0, 0x4, PT ;  /* 0x000000040000780c */ /* 0x000fe20003f46070 */
[----:B------:R-:W-:Y:S01]  /*3f80*/  IMAD.MOV.U32 R12, RZ, RZ, 0x1 ;  /* 0x00000001ff0c7424 */ /* 0x000fe200078e00ff */
[----:B------:R-:W-:Y:S02]  /*3f90*/  CS2R R10, SRZ ;  /* 0x00000000000a7805 */ /* 0x000fe4000001ff00 */
[----:B------:R-:W-:Y:S01]  /*3fa0*/  CS2R R8, SRZ ;  /* 0x0000000000087805 */ /* 0x000fe2000001ff00 */
[----:B--2---:R-:W-:-:S03]  /*3fb0*/  ULEA UR6, UR5, UR4, 0x18 ;  /* 0x0000000405067291 */ /* 0x004fc6000f8ec0ff */
[----:B------:R-:W-:-:S09]  /*3fc0*/  UMOV UR5, URZ ;  /* 0x000000ff00057c82 */ /* 0x000fd20008000000 */
.L_x_82:
[----:B------:R-:W-:Y:S02]  /*3fd0*/  LEA R2, R8, UR6, 0x3 ;  /* 0x0000000608027c11 */ /* 0x000fe4000f8e18ff */
[----:B------:R-:W-:-:S03]  /*3fe0*/  SHF.L.U32 R5, R9, 0x1f, RZ ;  /* 0x0000001f09057819 */ /* 0x000fc600000006ff */
[----:B------:R-:W-:Y:S01]  /*3ff0*/  VIADD R4, R2, 0x2c0 ;  /* 0x000002c002047836 */ /* 0x000fe20000000000 */
[----:B------:R-:W2:Y:S02]  /*4000*/  SYNCS.PHASECHK.TRANS64.TRYWAIT P0, [R2+URZ+0x2b0], R5 ;  /* 0x0002b005020075a7 */ /* 0x000ea400080011ff */
[----:B--2---:R-:W-:Y:S05]  /*4010*/  @!P0 BRA `(.L_x_79) ;  /* 0x0000005800b08947 */ /* 0x004fea0003800000 */
.L_x_213:
[----:B------:R-:W-:Y:S01]  /*4020*/  ULEA UR4, UR5, UR6, 0x3 ;  /* 0x0000000605047291 */ /* 0x000fe2000f8e18ff */
[----:B------:R-:W-:Y:S02]  /*4030*/  PRMT R4, RZ, 0x654, R4 ;  /* 0x00000654ff047816 */ /* 0x000fe40000000004 */
[----:B--2---:R-:W-:Y:S01]  /*4040*/  SHF.L.U32 R5, R12, 0x1f, RZ ;  /* 0x0000001f0c057819 */ /* 0x004fe200000006ff */
[----:B------:R-:W-:Y:S01]  /*4050*/  UIADD3 UR7, UPT, UPT, UR4, 0x250, URZ ;  /* 0x0000025004077890 */ /* 0x000fe2000fffe0ff */
[----:B------:R2:W-:Y:S05]  /*4060*/  SYNCS.ARRIVE.TRANS64.RED.A1T0 RZ, [R4+URZ], RZ ;  /* 0x000000ff04ff79a7 */ /* 0x0005ea00081004ff */
[----:B------:R-:W-:Y:S01]  /*4070*/  IMAD.U32 R7, RZ, RZ, UR7 ;  /* 0x00000007ff077e24 */ /* 0x000fe2000f8e00ff */
[----:B------:R-:W3:Y:S04]  /*4080*/  SYNCS.PHASECHK.TRANS64.TRYWAIT P0, [UR4+0x260], R5 ;  /* 0x00026005ff0075a7 */ /* 0x000ee80008001104 */
[----:B------:R-:W-:Y:S01]  /*4090*/  PRMT R6, R0, 0x654, R7 ;  /* 0x0000065400067816 */ /* 0x000fe20000000007 */
[----:B--2---:R-:W-:Y:S01]  /*40a0*/  @!P2 IMAD.MOV.U32 R4, RZ, RZ, 0x10 ;  /* 0x00000010ff04a424 */ /* 0x004fe200078e00ff */
[----:B---3--:R-:W-:Y:S06]  /*40b0*/  @!P0 BRA `(.L_x_80) ;  /* 0x00000058009c8947 */ /* 0x008fec0003800000 */
.L_x_215:
[----:B------:R-:W-:Y:S01]  /*40c0*/  ULEA UR8, UR5, UR6, 0x4 ;  /* 0x0000000605087291 */ /* 0x000fe2000f8e20ff */
[----:B------:R-:W-:Y:S01]  /*40d0*/  SEL R3, R6, R3, !P2 ;  /* 0x0000000306037207 */ /* 0x000fe20005000000 */
[----:B------:R-:W-:Y:S01]  /*40e0*/  UIADD3 UR9, UPT, UPT, UR4, 0x250, URZ ;  /* 0x0000025004097890 */ /* 0x000fe2000fffe0ff */
[----:B--2---:R-:W-:Y:S01]  /*40f0*/  LEA R2, R11, UR6, 0x3 ;  /* 0x000000060b027c11 */ /* 0x004fe2000f8e18ff */
[----:B------:R-:W-:Y:S01]  /*4100*/  UIADD3 UR8, UPT, UPT, UR8, 0x2e0, URZ ;  /* 0x000002e008087890 */ /* 0x000fe2000fffe0ff */
[----:B------:R-:W-:Y:S01]  /*4110*/  SHF.L.U32 R5, R10, 0x1f, RZ ;  /* 0x0000001f0a057819 */ /* 0x000fe200000006ff */
[----:B------:R2:W-:Y:S01]  /*4120*/  @!P2 SYNCS.ARRIVE.TRANS64.RED RZ, [R3+URZ], R4 ;  /* 0x0000000403ffa9a7 */ /* 0x0005e200080004ff */
[----:B------:R-:W-:Y:S01]  /*4130*/  UIADD3 UR4, UPT, UPT, UR5, 0x1, URZ ;  /* 0x0000000105047890 */ /* 0x000fe2000fffe0ff */
[----:B------:R-:W-:-:S03]  /*4140*/  VIADD R8, R8, 0x1 ;  /* 0x0000000108087836 */ /* 0x000fc60000000000 */
[----:B------:R-:W-:Y:S02]  /*4150*/  UISETP.NE.AND UP0, UPT, UR4, 0x2, UPT ;  /* 0x000000020400788c */ /* 0x000fe4000bf05270 */
[----:B------:R-:W-:Y:S06]  /*4160*/  UGETNEXTWORKID.BROADCAST [UR8], [UR9] ;  /* 0x00000000080073ca */ /* 0x000fec0008000100 */
[----:B------:R-:W-:Y:S01]  /*4170*/  USEL UR7, URZ, 0x1, UP0 ;  /* 0x00000001ff077887 */ /* 0x000fe20008000000 */
[----:B------:R-:W-:Y:S01]  /*4180*/  ISETP.NE.AND P0, PT, R8, 0x2, PT ;  /* 0x000000020800780c */ /* 0x000fe20003f05270 */
[----:B------:R-:W-:Y:S01]  /*4190*/  USEL UR5, UR4, URZ, UP0 ;  /* 0x000000ff04057287 */ /* 0x000fe20008000000 */
[----:B------:R-:W3:Y:S03]  /*41a0*/  SYNCS.PHASECHK.TRANS64.TRYWAIT P1, [R2+URZ+0x250], R5 ;  /* 0x00025005020075a7 */ /* 0x000ee600080211ff */
[----:B------:R-:W-:Y:S01]  /*41b0*/  LOP3.LUT R12, R12, UR7, RZ, 0x3c, !PT ;  /* 0x000000070c0c7c12 */ /* 0x000fe2000f8e3cff */
[----:B--23--:R-:W-:Y:S07]  /*41c0*/  @!P1 BRA `(.L_x_81) ;  /* 0x0000005800709947 */ /* 0x00cfee0003800000 */
.L_x_216:
[C---:B------:R-:W-:Y:S01]  /*41d0*/  LEA R4, R11.reuse, UR6, 0x4 ;  /* 0x000000060b047c11 */ /* 0x040fe2000f8e20ff */
[----:B--2---:R-:W-:Y:S01]  /*41e0*/  VIADD R2, R2, 0x260 ;  /* 0x0000026002027836 */ /* 0x004fe20000000000 */
[----:B------:R-:W-:Y:S01]  /*41f0*/  SEL R8, R8, RZ, P0 ;  /* 0x000000ff08087207 */ /* 0x000fe20000000000 */
[----:B------:R-:W-:-:S03]  /*4200*/  VIADD R11, R11, 0x1 ;  /* 0x000000010b0b7836 */ /* 0x000fc60000000000 */
[----:B------:R-:W2:Y:S01]  /*4210*/  LDS.128 R4, [R4+0x2e0] ;  /* 0x0002e00004047984 */ /* 0x000ea20000000c00 */
[----:B------:R-:W-:Y:S02]  /*4220*/  PRMT R2, RZ, 0x654, R2 ;  /* 0x00000654ff027816 */ /* 0x000fe40000000002 */
[C---:B------:R-:W-:Y:S01]  /*4230*/  ISETP.NE.AND P1, PT, R11.reuse, 0x2, PT ;  /* 0x000000020b00780c */ /* 0x040fe20003f25270 */
[----:B------:R-:W-:Y:S01]  /*4240*/  @!PT LDS RZ, [RZ] ;  /* 0x00000000fffff984 */ /* 0x000fe20000000800 */
[----:B------:R-:W-:Y:S01]  /*4250*/  @!PT LDS RZ, [RZ] ;  /* 0x00000000fffff984 */ /* 0x000fe20000000800 */
[----:B------:R-:W-:Y:S01]  /*4260*/  @!PT LDS RZ, [RZ] ;  /* 0x00000000fffff984 */ /* 0x000fe20000000800 */
[----:B------:R-:W-:Y:S01]  /*4270*/  @!PT LDS RZ, [RZ] ;  /* 0x00000000fffff984 */ /* 0x000fe20000000800 */
[----:B------:R3:W-:Y:S06]  /*4280*/  MEMBAR.ALL.CTA ;  /* 0x0000000000007992 */ /* 0x0007ec0000008000 */
[----:B---3--:R-:W3:Y:S01]  /*4290*/  FENCE.VIEW.ASYNC.S ;  /* 0x00000000000073c6 */ /* 0x008ee20000000000 */
[----:B------:R-:W-:Y:S01]  /*42a0*/  SEL R11, R11, RZ, P1 ;  /* 0x000000ff0b0b7207 */ /* 0x000fe20000800000 */
[----:B---3--:R3:W-:Y:S01]  /*42b0*/  SYNCS.ARRIVE.TRANS64.RED.A1T0 RZ, [R2+URZ], RZ ;  /* 0x000000ff02ff79a7 */ /* 0x0087e200081004ff */
[----:B--2---:R-:W-:-:S02]  /*42c0*/  LOP3.LUT P3, RZ, R6, 0x1, RZ, 0xc0, !PT ;  /* 0x0000000106ff7812 */ /* 0x004fc4000786c0ff */
[----:B------:R-:W-:-:S04]  /*42d0*/  SEL R5, RZ, 0x1, P1 ;  /* 0x00000001ff057807 */ /* 0x000fc80000800000 */
[----:B------:R-:W-:Y:S02]  /*42e0*/  LOP3.LUT R10, R10, R5, RZ, 0x3c, !PT ;  /* 0x000000050a0a7212 */ /* 0x000fe400078e3cff */
[----:B---3--:R-:W-:-:S04]  /*42f0*/  SEL R2, RZ, 0x1, P0 ;  /* 0x00000001ff027807 */ /* 0x008fc80000000000 */
[----:B------:R-:W-:Y:S01]  /*4300*/  LOP3.LUT R9, R9, R2, RZ, 0x3c, !PT ;  /* 0x0000000209097212 */ /* 0x000fe200078e3cff */
[----:B------:R-:W-:Y:S06]  /*4310*/  @P3 BRA `(.L_x_82) ;  /* 0xfffffffc002c3947 */ /* 0x000fec000383ffff */
[----:B------:R-:W-:Y:S01]  /*4320*/  ULEA UR4, UR5, UR6, 0x3 ;  /* 0x0000000605047291 */ /* 0x000fe2000f8e18ff */
[----:B------:R-:W-:-:S08]  /*4330*/  SHF.L.U32 R3, R12, 0x1f, RZ ;  /* 0x0000001f0c037819 */ /* 0x000fd000000006ff */
[----:B------:R-:W2:Y:S02]  /*4340*/  SYNCS.PHASECHK.TRANS64 P0, [UR4+0x260], R3 ;  /* 0x00026003ff0075a7 */ /* 0x000ea40008001004 */
[----:B--2---:R-:W-:Y:S05]  /*4350*/  @P0 BRA `(.L_x_83) ;  /* 0x0000000000080947 */ /* 0x004fea0003800000 */
[----:B------:R-:W2:Y:S02]  /*4360*/  SYNCS.PHASECHK.TRANS64.TRYWAIT P0, [UR4+0x260], R3 ;  /* 0x00026003ff0075a7 */ /* 0x000ea40008001104 */
[----:B--2---:R-:W-:Y:S05]  /*4370*/  @!P0 BRA `(.L_x_84) ;  /* 0x0000005800188947 */ /* 0x004fea0003800000 */
.L_x_83:
[----:B------:R-:W-:-:S04]  /*4380*/  UIADD3 UR7, UPT, UPT, UR5, 0x1, URZ ;  /* 0x0000000105077890 */ /* 0x000fc8000fffe0ff */
[----:B------:R-:W-:-:S04]  /*4390*/  UISETP.NE.AND UP0, UPT, UR7, 0x2, UPT ;  /* 0x000000020700788c */ /* 0x000fc8000bf05270 */
[----:B------:R-:W-:Y:S02]  /*43a0*/  USEL UR8, URZ, 0x1, UP0 ;  /* 0x00000001ff087887 */ /* 0x000fe40008000000 */
[----:B------:R-:W-:-:S04]  /*43b0*/  USEL UR7, UR7, URZ, UP0 ;  /* 0x000000ff07077287 */ /* 0x000fc80008000000 */
[----:B------:R-:W-:Y:S01]  /*43c0*/  ULEA UR7, UR7, UR6, 0x3 ;  /* 0x0000000607077291 */ /* 0x000fe2000f8e18ff */
[----:B--2---:R-:W-:-:S04]  /*43d0*/  LOP3.LUT R3, R12, UR8, RZ, 0x3c, !PT ;  /* 0x000000080c037c12 */ /* 0x004fc8000f8e3cff */
[----:B------:R-:W-:-:S04]  /*43e0*/  SHF.L.U32 R0, R3, 0x1f, RZ ;  /* 0x0000001f03007819 */ /* 0x000fc800000006ff */
[----:B------:R-:W2:Y:S02]  /*43f0*/  SYNCS.PHASECHK.TRANS64 P0, [UR7+0x260], R0 ;  /* 0x00026000ff0075a7 */ /* 0x000ea40008001007 */
[----:B-12---:R-:W-:Y:S05]  /*4400*/  @P0 EXIT ;  /* 0x000000000000094d */ /* 0x006fea0003800000 */
[----:B------:R-:W-:Y:S02]  /*4410*/  SHF.L.U32 R3, R3, 0x1f, RZ ;  /* 0x0000001f03037819 */ /* 0x000fe400000006ff */
[----:B------:R-:W-:-:S07]  /*4420*/  MOV R0, UR7 ;  /* 0x0000000700007c02 */ /* 0x000fce0008000f00 */
.L_x_85:
[----:B-1----:R1:W2:Y:S02]  /*4430*/  SYNCS.PHASECHK.TRANS64.TRYWAIT P0, [R0+URZ+0x260], R3 ;  /* 0x00026003000075a7 */ /* 0x0022a400080011ff */
[----:B--2---:R-:W-:Y:S05]  /*4440*/  @!P0 NANOSLEEP.SYNCS 0x989680 ;  /* 0x009896800000895d */ /* 0x004fea0003900000 */
[----:B------:R-:W2:Y:S02]  /*4450*/  @!P0 SYNCS.PHASECHK.TRANS64 P0, [R0+URZ+0x260], R3 ;  /* 0x00026003000085a7 */ /* 0x000ea400080010ff */
[----:B--2---:R-:W-:Y:S05]  /*4460*/  @P0 EXIT ;  /* 0x000000000000094d */ /* 0x004fea0003800000 */
[----:B------:R-:W-:Y:S05]  /*4470*/  BRA `(.L_x_85) ;  /* 0xfffffffc00ec7947 */ /* 0x000fea000383ffff */
.L_x_78:
[----:B------:R-:W-:Y:S05]  /*4480*/  BRA.U UP4, `(.L_x_86) ;  /* 0x0000000d04847547 */ /* 0x000fea000b800000 */
[----:B------:R-:W2:Y:S01]  /*4490*/  S2UR UR7, SR_CgaCtaId ;  /* 0x00000000000779c3 */ /* 0x000ea20000008800 */
[----:B------:R-:W-:Y:S01]  /*44a0*/  UMOV UR4, 0x40 ;  /* 0x0000004000047882 */ /* 0x000fe20000000000 */
[----:B------:R-:W-:Y:S01]  /*44b0*/  NOP ;  /* 0x0000000000007918 */ /* 0x000fe20000000000 */
[----:B------:R-:W-:Y:S01]  /*44c0*/  UMOV UR6, 0x400 ;  /* 0x0000040000067882 */ /* 0x000fe20000000000 */
[----:B--2---:R-:W-:Y:S02]  /*44d0*/  ULEA UR5, UR7, UR4, 0x18 ;  /* 0x0000000407057291 */ /* 0x004fe4000f8ec0ff */
[----:B------:R-:W-:-:S07]  /*44e0*/  ULEA UR6, UR7, UR6, 0x18 ;  /* 0x0000000607067291 */ /* 0x000fce000f8ec0ff */
[----:B------:R-:W2:Y:S02]  /*44f0*/  LDS.U8 R0, [UR5+0x1c] ;  /* 0x00001c05ff007984 */ /* 0x000ea40008000000 */
[----:B--2---:R-:W-:-:S13]  /*4500*/  ISETP.NE.AND P0, PT, R0, RZ, PT ;  /* 0x000000ff0000720c */ /* 0x004fda0003f05270 */
[----:B------:R-:W-:Y:S05]  /*4510*/  @P0 BRA `(.L_x_87) ;  /* 0x0000000000580947 */ /* 0x000fea0003800000 */
[----:B------:R-:W-:-:S13]  /*4520*/  ELECT P0, URZ, PT ;  /* 0x0000000000ff782f */ /* 0x000fda0003800000 */
[----:B------:R-:W-:Y:S05]  /*4530*/  @!P0 BRA `(.L_x_88) ;  /* 0x0000000000608947 */ /* 0x000fea0003800000 */
[----:B------:R-:W-:Y:S01]  /*4540*/  UMOV UR4, 0x10 ;  /* 0x0000001000047882 */ /* 0x000fe20000000000 */
[----:B------:R-:W-:Y:S01]  /*4550*/  HFMA2 R0, -RZ, RZ, 0, 5.9604644775390625e-08 ;  /* 0x00000001ff007431 */ /* 0x000fe200000001ff */
[----:B------:R-:W-:-:S03]  /*4560*/  MOV R3, 0xffff ;  /* 0x0000ffff00037802 */ /* 0x000fc60000000f00 */
[----:B------:R-:W-:Y:S04]  /*4570*/  DEPBAR.LE SB2, 0x36 ;  /* 0x0000ad800000791a */ /* 0x000fe80000000000 */
[----:B------:R-:W2:Y:S02]  /*4580*/  UTCATOMSWS.FIND_AND_SET.ALIGN UP0, UR4, UR4 ;  /* 0x00000004000475e3 */ /* 0x000ea40008000800 */
[----:B--2---:R-:W-:Y:S01]  /*4590*/  MOV R4, UR4 ;  /* 0x0000000400047c02 */ /* 0x004fe20008000f00 */
[----:B------:R-:W-:Y:S06]  /*45a0*/  BRA.U UP0, `(.L_x_89) ;  /* 0x0000000100187547 */ /* 0x000fec000b800000 */
.L_x_90:
[----:B------:R-:W-:Y:S05]  /*45b0*/  NANOSLEEP 0x64 ;  /* 0x000000640000795d */ /* 0x000fea0003800000 */
[----:B------:R-:W-:-:S05]  /*45c0*/  UMOV UR4, 0x10 ;  /* 0x0000001000047882 */ /* 0x000fca0000000000 */
[----:B------:R-:W-:Y:S04]  /*45d0*/  DEPBAR.LE SB2, 0x36 ;  /* 0x0000ad800000791a */ /* 0x000fe80000000000 */
[----:B------:R-:W2:Y:S02]  /*45e0*/  UTCATOMSWS.FIND_AND_SET.ALIGN UP0, UR4, UR4 ;  /* 0x00000004000475e3 */ /* 0x000ea40008000800 */
[----:B--2---:R-:W-:Y:S01]  /*45f0*/  MOV R4, UR4 ;  /* 0x0000000400047c02 */ /* 0x004fe20008000f00 */
[----:B------:R-:W-:Y:S05]  /*4600*/  BRA.U !UP0, `(.L_x_90) ;  /* 0xfffffffd08e87547 */ /* 0x000fea000b83ffff */
.L_x_89:
[-C--:B------:R-:W-:Y:S02]  /*4610*/  SHF.L.U32 R3, R3, R4.reuse, RZ ;  /* 0x0000000403037219 */ /* 0x080fe400000006ff */
[----:B------:R-:W-:Y:S01]  /*4620*/  SHF.L.U32 R0, R0, R4, RZ ;  /* 0x0000000400007219 */ /* 0x000fe200000006ff */
[----:B------:R-:W-:Y:S02]  /*4630*/  IMAD.SHL.U32 R4, R4, 0x20, RZ ;  /* 0x0000002004047824 */ /* 0x000fe400078e00ff */
[----:B------:R2:W-:Y:S04]  /*4640*/  ATOMS.OR RZ, [UR5+0x14], R3 ;  /* 0x00001403ffff798c */ /* 0x0005e8000b000005 */
[----:B------:R2:W-:Y:S04]  /*4650*/  ATOMS.OR RZ, [UR5+0x18], R0 ;  /* 0x00001800ffff798c */ /* 0x0005e8000b000005 */
[----:B------:R2:W-:Y:S01]  /*4660*/  STS [UR6+0x300], R4 ;  /* 0x00030004ff007988 */ /* 0x0005e20008000806 */
[----:B------:R-:W-:Y:S05]  /*4670*/  BRA `(.L_x_88) ;  /* 0x0000000000107947 */ /* 0x000fea0003800000 */
.L_x_87:
[----:B------:R-:W-:Y:S02]  /*4680*/  MOV R0, 0xffffffff ;  /* 0xffffffff00007802 */ /* 0x000fe40000000f00 */
[----:B------:R-:W-:-:S03]  /*4690*/  MOV R4, 0x46c0 ;  /* 0x000046c000047802 */ /* 0x000fc60000000f00 */
[----:B------:R2:W-:Y:S04]  /*46a0*/  STS [UR6+0x300], R0 ;  /* 0x00030000ff007988 */ /* 0x0005e80008000806 */
[----:B-12--5:R-:W-:Y:S05]  /*46b0*/  CALL.REL.NOINC `($__internal_1_$__cuda_sm10x_tcgen05_guardrail_trap_phase_invalid_during_alloc) ;  /* 0x0000005800d47944 */ /* 0x026fea0003c00000 */
.L_x_88:
[----:B------:R-:W-:Y:S05]  /*46c0*/  WARPSYNC.ALL ;  /* 0x0000000000007948 */ /* 0x000fea0003800000 */
[----:B------:R-:W3:Y:S01]  /*46d0*/  S2UR UR4, SR_CgaCtaId ;  /* 0x00000000000479c3 */ /* 0x000ee20000008800 */
[----:B------:R-:W-:Y:S01]  /*46e0*/  UMOV UR13, 0x400 ;  /* 0x00000400000d7882 */ /* 0x000fe20000000000 */
[----:B------:R-:W-:-:S06]  /*46f0*/  NOP ;  /* 0x0000000000007918 */ /* 0x000fcc0000000000 */
[----:B------:R-:W-:Y:S06]  /*4700*/  BAR.ARV 0x6, 0xa0 ;  /* 0x0182800000007b1d */ /* 0x000fec0000002000 */
[----:B------:R-:W4:Y:S01]  /*4710*/  LDCU UR5, c[0x0][0x38c] ;  /* 0x00007180ff0577ac */ /* 0x000f220008000800 */
[----:B------:R-:W-:Y:S01]  /*4720*/  LOP3.LUT R2, R2, 0xffff, RZ, 0xc0, !PT ;  /* 0x0000ffff02027812 */ /* 0x000fe200078ec0ff */
[----:B------:R-:W-:Y:S01]  /*4730*/  IMAD.MOV.U32 R11, RZ, RZ, 0x1 ;  /* 0x00000001ff0b7424 */ /* 0x000fe200078e00ff */
[----:B------:R-:W-:Y:S01]  /*4740*/  CS2R R8, SRZ ;  /* 0x0000000000087805 */ /* 0x000fe2000001ff00 */
[----:B------:R-:W1:Y:S01]  /*4750*/  LDCU UR8, c[0x0][0x38c] ;  /* 0x00007180ff0877ac */ /* 0x000e620008000800 */
[----:B------:R-:W-:Y:S01]  /*4760*/  R2UR UR15, R2 ;  /* 0x00000000020f72ca */ /* 0x000fe200000e0000 */
[----:B------:R-:W-:Y:S01]  /*4770*/  IMAD.MOV.U32 R10, RZ, RZ, RZ ;  /* 0x000000ffff0a7224 */ /* 0x000fe200078e00ff */
[----:B------:R-:W-:Y:S01]  /*4780*/  UMOV UR18, URZ ;  /* 0x000000ff00127c82 */ /* 0x000fe20008000000 */
[----:B------:R-:W-:Y:S01]  /*4790*/  UMOV UR10, URZ ;  /* 0x000000ff000a7c82 */ /* 0x000fe20008000000 */
[----:B---3--:R-:W-:Y:S01]  /*47a0*/  ULEA UR13, UR4, UR13, 0x18 ;  /* 0x0000000d040d7291 */ /* 0x008fe2000f8ec0ff */
[----:B------:R-:W-:Y:S01]  /*47b0*/  UMOV UR20, 0x0 ;  /* 0x0000000000147882 */ /* 0x000fe20000000000 */
[----:B------:R-:W-:-:S02]  /*47c0*/  UMOV UR21, 0x4200490 ;  /* 0x0420049000157882 */ /* 0x000fc40000000000 */
[----:B------:R-:W-:Y:S02]  /*47d0*/  UIADD3 UR6, UPT, UPT, UR13, 0x4600, URZ ;  /* 0x000046000d067890 */ /* 0x000fe4000fffe0ff */
[----:B------:R-:W-:Y:S02]  /*47e0*/  UIADD3 UR7, UPT, UPT, UR13, 0x15600, URZ ;  /* 0x000156000d077890 */ /* 0x000fe4000fffe0ff */
[----:B----4-:R-:W-:Y:S01]  /*47f0*/  UIADD3 UR5, UPT, UPT, UR5, 0x1f, URZ ;  /* 0x0000001f05057890 */ /* 0x010fe2000fffe0ff */
[----:B--2---:R-:W2:Y:S01]  /*4800*/  LDS R0, [UR13+0x300] ;  /* 0x0003000dff007984 */ /* 0x004ea20008000800 */
[----:B------:R-:W-:Y:S02]  /*4810*/  USHF.R.U32.HI UR6, URZ, 0x4, UR6 ;  /* 0x00000004ff067899 */ /* 0x000fe40008011606 */
[----:B------:R-:W-:Y:S02]  /*4820*/  USHF.R.S32.HI UR4, URZ, 0x1f, UR5 ;  /* 0x0000001fff047899 */ /* 0x000fe40008011405 */
[----:B------:R-:W-:-:S02]  /*4830*/  ULOP3.LUT UR6, UR6, 0x3fff, URZ, 0xc0, !UPT ;  /* 0x00003fff06067892 */ /* 0x000fc4000f8ec0ff */
[----:B------:R-:W-:Y:S02]  /*4840*/  ULEA.HI UR4, UR4, UR5, URZ, 0x5 ;  /* 0x0000000504047291 */ /* 0x000fe4000f8f28ff */
[----:B------:R-:W-:Y:S02]  /*4850*/  USHF.R.U32.HI UR5, URZ, 0x4, UR7 ;  /* 0x00000004ff057899 */ /* 0x000fe40008011607 */
[----:B------:R-:W-:Y:S02]  /*4860*/  USHF.R.S32.HI UR22, URZ, 0x5, UR4 ;  /* 0x00000005ff167899 */ /* 0x000fe40008011404 */
[----:B------:R-:W-:Y:S02]  /*4870*/  ULOP3.LUT UR5, UR5, 0x3fff, URZ, 0xc0, !UPT ;  /* 0x00003fff05057892 */ /* 0x000fe4000f8ec0ff */
[----:B------:R-:W-:Y:S02]  /*4880*/  UISETP.LT.AND UP0, UPT, UR22, 0x1, UPT ;  /* 0x000000011600788c */ /* 0x000fe4000bf01270 */
[----:B------:R-:W-:-:S02]  /*4890*/  ULOP3.LUT UR16, UR6, 0x10000, URZ, 0xfc, !UPT ;  /* 0x0001000006107892 */ /* 0x000fc4000f8efcff */
[----:B------:R-:W-:Y:S02]  /*48a0*/  USEL UR23, UR22, 0x1, !UP0 ;  /* 0x0000000116177887 */ /* 0x000fe4000c000000 */
[----:B------:R-:W-:Y:S02]  /*48b0*/  ULOP3.LUT UR17, UR5, 0x10000, URZ, 0xfc, !UPT ;  /* 0x0001000005117892 */ /* 0x000fe4000f8efcff */
[----:B------:R-:W-:Y:S02]  /*48c0*/  UIADD3 UR23, UPT, UPT, -UR23, URZ, URZ ;  /* 0x000000ff17177290 */ /* 0x000fe4000fffe1ff */
[----:B-1----:R-:W-:Y:S01]  /*48d0*/  UISETP.GE.AND UP4, UPT, UR8, 0x1, UPT ;  /* 0x000000010800788c */ /* 0x002fe2000bf86270 */
[----:B--2---:R-:W-:-:S15]  /*48e0*/  R2UR UR24, R0 ;  /* 0x00000000001872ca */ /* 0x004fde00000e0000 */
.L_x_97:
[----:B------:R-:W-:Y:S02]  /*48f0*/  LEA R0, R10, UR13, 0x3 ;  /* 0x0000000d0a007c11 */ /* 0x000fe4000f8e18ff */
[----:B------:R-:W-:Y:S02]  /*4900*/  SHF.L.U32 R5, R9, 0x1f, RZ ;  /* 0x0000001f09057819 */ /* 0x000fe400000006ff */
[----:B------:R-:W-:Y:S01]  /*4910*/  PLOP3.LUT P0, PT, PT, PT, UP4, 0x80, 0x8 ;  /* 0x000000000008781c */ /* 0x000fe20003f0f048 */
[----:B------:R-:W-:Y:S01]  /*4920*/  VIADD R3, R0, 0x260 ;  /* 0x0000026000037836 */ /* 0x000fe20000000000 */
[----:B-1----:R-:W1:Y:S02]  /*4930*/  SYNCS.PHASECHK.TRANS64.TRYWAIT P1, [R0+URZ+0x250], R5 ;  /* 0x00025005000075a7 */ /* 0x002e6400080211ff */
[----:B-1-3--:R-:W-:Y:S09]  /*4940*/  @!P1 BRA `(.L_x_91) ;  /* 0x0000005000bc9947 */ /* 0x00aff20003800000 */
.L_x_218:
[----:B------:R-:W-:Y:S01]  /*4950*/  LEA R4, R10, UR13, 0x4 ;  /* 0x0000000d0a047c11 */ /* 0x000fe2000f8e20ff */
[----:B------:R-:W-:Y:S01]  /*4960*/  @UP4 ULEA UR4, UR10, UR13, 0x3 ;  /* 0x0000000d0a044291 */ /* 0x000fe2000f8e18ff */
[----:B------:R-:W-:Y:S01]  /*4970*/  PLOP3.LUT P2, PT, PT, PT, PT, 0x80, 0x8 ;  /* 0x000000000008781c */ /* 0x000fe20003f4f070 */
[----:B------:R-:W-:Y:S01]  /*4980*/  ULEA UR19, UR18, UR13, 0x3 ;  /* 0x0000000d12137291 */ /* 0x000fe2000f8e18ff */
[----:B------:R-:W-:Y:S02]  /*4990*/  PRMT R3, RZ, 0x654, R3 ;  /* 0x00000654ff037816 */ /* 0x000fe40000000003 */
[----:B-1----:R-:W1:Y:S01]  /*49a0*/  LDS.128 R4, [R4+0x2e0] ;  /* 0x0002e00004047984 */ /* 0x002e620000000c00 */
[----:B------:R-:W-:Y:S02]  /*49b0*/  @P0 SHF.L.U32 R2, R8, 0x1f, RZ ;  /* 0x0000001f08020819 */ /* 0x000fe400000006ff */
[----:B------:R-:W-:Y:S01]  /*49c0*/  SHF.L.U32 R0, R11, 0x1f, RZ ;  /* 0x0000001f0b007819 */ /* 0x000fe200000006ff */
[----:B------:R-:W-:Y:S01]  /*49d0*/  @!PT LDS RZ, [RZ] ;  /* 0x00000000fffff984 */ /* 0x000fe20000000800 */
[----:B------:R-:W-:Y:S01]  /*49e0*/  @!PT LDS RZ, [RZ] ;  /* 0x00000000fffff984 */ /* 0x000fe20000000800 */
[----:B------:R-:W-:Y:S01]  /*49f0*/  @!PT LDS RZ, [RZ] ;  /* 0x00000000fffff984 */ /* 0x000fe20000000800 */
[----:B------:R-:W-:Y:S01]  /*4a00*/  @!PT LDS RZ, [RZ] ;  /* 0x00000000fffff984 */ /* 0x000fe20000000800 */
[----:B------:R2:W-:Y:S06]  /*4a10*/  MEMBAR.ALL.CTA ;  /* 0x0000000000007992 */ /* 0x0005ec0000008000 */
[----:B--2---:R-:W2:Y:S02]  /*4a20*/  FENCE.VIEW.ASYNC.S ;  /* 0x00000000000073c6 */ /* 0x004ea40000000000 */
[----:B--2---:R2:W-:Y:S01]  /*4a30*/  SYNCS.ARRIVE.TRANS64.RED.A1T0 RZ, [R3+URZ], RZ ;  /* 0x000000ff03ff79a7 */ /* 0x0045e200081004ff */
[----:B------:R2:W3:Y:S01]  /*4a40*/  @P0 SYNCS.PHASECHK.TRANS64.TRYWAIT P2, [UR4], R2 ;  /* 0x00000002ff0005a7 */ /* 0x0004e20008041104 */
[----:B-1----:R-:W-:Y:S01]  /*4a50*/  LOP3.LUT P1, RZ, R6, 0x1, RZ, 0xc0, !PT ;  /* 0x0000000106ff7812 */ /* 0x002fe2000782c0ff */
[----:B------:R-:W1:Y:S02]  /*4a60*/  SYNCS.PHASECHK.TRANS64.TRYWAIT P0, [UR19+0x290], R0 ;  /* 0x00029000ff0075a7 */ /* 0x000e640008001113 */
[----:B-123--:R-:W-:Y:S10]  /*4a70*/  @!P0 BRA `(.L_x_92) ;  /* 0x0000005000848947 */ /* 0x00eff40003800000 */
.L_x_220:
[----:B------:R-:W-:Y:S01]  /*4a80*/  IADD3 R10, PT, PT, R10, 0x1, RZ ;  /* 0x000000010a0a7810 */ /* 0x000fe20007ffe0ff */
[----:B------:R-:W-:Y:S06]  /*4a90*/  BRA.U !UP4, `(.L_x_93) ;  /* 0x000000010ca07547 */ /* 0x000fec000b800000 */
[----:B------:R-:W-:Y:S02]  /*4aa0*/  ULEA.HI UR4, UR18, UR18, URZ, 0x1 ;  /* 0x0000001212047291 */ /* 0x000fe4000f8f08ff */
[----:B------:R-:W-:Y:S02]  /*4ab0*/  UPLOP3.LUT UP2, UPT, UPT, UPT, UPT, 0x40, 0x4 ;  /* 0x000000000004789c */ /* 0x000fe40003f4e870 */
[----:B------:R-:W-:Y:S02]  /*4ac0*/  USHF.L.U32 UR5, UR4, 0x6, URZ ;  /* 0x0000000604057899 */ /* 0x000fe400080006ff */
[----:B------:R-:W-:Y:S02]  /*4ad0*/  ULOP3.LUT UR14, UR4, 0xffe, URZ, 0xc0, !UPT ;  /* 0x00000ffe040e7892 */ /* 0x000fe4000f8ec0ff */
[----:B------:R-:W-:Y:S02]  /*4ae0*/  ULOP3.LUT UR4, UR5, 0xffffff80, URZ, 0xc0, !UPT ;  /* 0xffffff8005047892 */ /* 0x000fe4000f8ec0ff */
[----:B------:R-:W-:-:S02]  /*4af0*/  UIADD3 UR14, UPT, UPT, -UR14, UR18, URZ ;  /* 0x000000120e0e7290 */ /* 0x000fc4000fffe1ff */
[----:B------:R-:W-:Y:S01]  /*4b00*/  UIADD3 UR4, UPT, UPT, UR24, UR4, URZ ;  /* 0x0000000418047290 */ /* 0x000fe2000fffe0ff */
[----:B------:R-:W-:Y:S01]  /*4b10*/  UMOV UR12, UR23 ;  /* 0x00000017000c7c82 */ /* 0x000fe20008000000 */
[----:B------:R-:W-:Y:S02]  /*4b20*/  UMOV UR11, UR22 ;  /* 0x00000016000b7c82 */ /* 0x000fe40008000000 */
[----:B------:R-:W-:Y:S01]  /*4b30*/  ULEA UR14, UR14, UR4, 0x14 ;  /* 0x000000040e0e7291 */ /* 0x000fe2000f8ea0ff */
[----:B------:R-:W-:-:S11]  /*4b40*/  UMOV UR5, UR10 ;  /* 0x0000000a00057c82 */ /* 0x000fd60008000000 */
.L_x_96:
[----:B------:R-:W-:Y:S02]  /*4b50*/  UIADD3 UR12, UPT, UPT, UR12, 0x1, URZ ;  /* 0x000000010c0c7890 */ /* 0x000fe4000fffe0ff */
[----:B--2---:R-:W-:Y:S02]  /*4b60*/  ULEA UR6, UR5, UR13, 0x3 ;  /* 0x0000000d05067291 */ /* 0x004fe4000f8e18ff */
[----:B------:R-:W-:Y:S01]  /*4b70*/  UISETP.NE.AND UP3, UPT, UR12, URZ, UPT ;  /* 0x000000ff0c00728c */ /* 0x000fe2000bf65270 */
[----:B---3--:R-:W-:Y:S10]  /*4b80*/  @P2 BRA `(.L_x_94) ;  /* 0x00000000000c2947 */ /* 0x008ff40003800000 */
[----:B-1----:R-:W-:Y:S04]  /*4b90*/  SHF.L.U32 R3, R8, 0x1f, RZ ;  /* 0x0000001f08037819 */ /* 0x002fe800000006ff */
[----:B------:R-:W1:Y:S02]  /*4ba0*/  SYNCS.PHASECHK.TRANS64.TRYWAIT P0, [UR6], R3 ;  /* 0x00000003ff0075a7 */ /* 0x000e640008001106 */
[----:B-1----:R-:W-:Y:S05]  /*4bb0*/  @!P0 BRA `(.L_x_95) ;  /* 0x00000050004c8947 */ /* 0x002fea0003800000 */
.L_x_94:
[----:B------:R-:W-:Y:S01]  /*4bc0*/  UISETP.NE.AND UP0, UPT, UR11, 0x1, UPT ;  /* 0x000000010b00788c */ /* 0x000fe2000bf05270 */
[----:B------:R-:W-:Y:S01]  /*4bd0*/  PLOP3.LUT P2, PT, PT, PT, PT, 0x80, 0x8 ;  /* 0x000000000008781c */ /* 0x000fe20003f4f070 */
[----:B------:R-:W-:Y:S02]  /*4be0*/  UIADD3 UR4, UPT, UPT, UR5, 0x1, URZ ;  /* 0x0000000105047890 */ /* 0x000fe4000fffe0ff */
[----:B------:R-:W-:Y:S02]  /*4bf0*/  ULEA UR8, UR5, UR17, 0x8 ;  /* 0x0000001105087291 */ /* 0x000fe4000f8e40ff */
[----:B------:R-:W-:Y:S01]  /*4c00*/  UISETP.NE.AND UP1, UPT, UR4, 0x22, UPT ;  /* 0x000000220400788c */ /* 0x000fe2000bf25270 */
[----:B------:R-:W-:Y:S01]  /*4c10*/  PLOP3.LUT P0, PT, PT, PT, UP0, 0x80, 0x8 ;  /* 0x000000000008781c */ /* 0x000fe20003f0f008 */
[----:B------:R-:W-:Y:S02]  /*4c20*/  UIADD3 UR11, UPT, UPT, UR11, -0x1, URZ ;  /* 0xffffffff0b0b7890 */ /* 0x000fe4000fffe0ff */
[----:B------:R-:W-:Y:S02]  /*4c30*/  USEL UR7, URZ, 0x1, UP1 ;  /* 0x00000001ff077887 */ /* 0x000fe40008800000 */
[----:B------:R-:W-:Y:S01]  /*4c40*/  USEL UR10, UR4, URZ, UP1 ;  /* 0x000000ff040a7287 */ /* 0x000fe20008800000 */
[----:B------:R-:W-:Y:S03]  /*4c50*/  UMOV UR9, 0xc0004010 ;  /* 0xc000401000097882 */ /* 0x000fe60000000000 */
[----:B------:R-:W-:Y:S01]  /*4c60*/  @UP0 ULEA UR4, UR10, UR13, 0x3 ;  /* 0x0000000d0a040291 */ /* 0x000fe2000f8e18ff */
[----:B------:R-:W-:Y:S01]  /*4c70*/  LOP3.LUT R8, R8, UR7, RZ, 0x3c, !PT ;  /* 0x0000000708087c12 */ /* 0x000fe2000f8e3cff */
[----:B------:R-:W-:Y:S03]  /*4c80*/  UMOV UR7, 0xc0004010 ;  /* 0xc000401000077882 */ /* 0x000fe60000000000 */
[----:B-1----:R-:W-:Y:S04]  /*4c90*/  @P0 SHF.L.U32 R0, R8, 0x1f, RZ ;  /* 0x0000001f08000819 */ /* 0x002fe800000006ff */
[----:B------:R2:W3:Y:S01]  /*4ca0*/  @P0 SYNCS.PHASECHK.TRANS64.TRYWAIT P2, [UR4], R0 ;  /* 0x00000000ff0005a7 */ /* 0x0004e20008041104 */
[----:B------:R-:W-:Y:S02]  /*4cb0*/  UIADD3 UR4, UPT, UPT, UR6, 0x110, URZ ;  /* 0x0000011006047890 */ /* 0x000fe4000fffe0ff */
[----:B------:R-:W-:Y:S03]  /*4cc0*/  ULEA UR6, UR5, UR16, 0x7 ;  /* 0x0000001005067291 */ /* 0x000fe6000f8e38ff */
[----:B------:R-:W-:Y:S06]  /*4cd0*/  UMOV UR5, UR10 ;  /* 0x0000000a00057c82 */ /* 0x000fec0008000000 */
[----:B------:R2:W-:Y:S01]  /*4ce0*/  UTCQMMA gdesc[UR6], gdesc[UR8], tmem[UR14], tmem[UR20], idesc[UR21], UP2 ;  /* 0x00ff1408060075ea */ /* 0x0005e2000900030e */
[----:B------:R-:W-:Y:S01]  /*4cf0*/  UPLOP3.LUT UP2, UPT, UPT, UPT, UPT, 0x80, 0x8 ;  /* 0x000000000008789c */ /* 0x000fe20003f4f070 */
[----:B------:R2:W-:Y:S01]  /*4d00*/  UTCBAR.MULTICAST [UR4], URZ, UR15 ;  /* 0x000000ff040073e9 */ /* 0x0005e2000800080f */
[----:B------:R-:W-:Y:S09]  /*4d10*/  BRA.U UP3, `(.L_x_96) ;  /* 0xfffffffd038c7547 */ /* 0x000ff2000b83ffff */
.L_x_93:
[----:B--2---:R-:W-:Y:S01]  /*4d20*/  UIADD3 UR4, UPT, UPT, UR18, 0x1, URZ ;  /* 0x0000000112047890 */ /* 0x004fe2000fffe0ff */
[C---:B------:R-:W-:Y:S01]  /*4d30*/  ISETP.NE.AND P0, PT, R10.reuse, 0x2, PT ;  /* 0x000000020a00780c */ /* 0x040fe20003f05270 */
[----:B------:R-:W-:Y:S02]  /*4d40*/  UIADD3 UR5, UPT, UPT, UR19, 0x270, URZ ;  /* 0x0000027013057890 */ /* 0x000fe4000fffe0ff */
[----:B------:R-:W-:Y:S01]  /*4d50*/  UISETP.NE.AND UP0, UPT, UR4, 0x4, UPT ;  /* 0x000000040400788c */ /* 0x000fe2000bf05270 */
[----:B-1----:R-:W-:Y:S02]  /*4d60*/  SEL R0, RZ, 0x1, P0 ;  /* 0x00000001ff007807 */ /* 0x002fe40000000000 */
[----:B------:R-:W-:Y:S01]  /*4d70*/  SEL R10, R10, RZ, P0 ;  /* 0x000000ff0a0a7207 */ /* 0x000fe20000000000 */
[----:B------:R-:W-:Y:S01]  /*4d80*/  USEL UR6, URZ, 0x1, UP0 ;  /* 0x00000001ff067887 */ /* 0x000fe20008000000 */
[----:B------:R-:W-:Y:S01]  /*4d90*/  LOP3.LUT R9, R9, R0, RZ, 0x3c, !PT ;  /* 0x0000000009097212 */ /* 0x000fe200078e3cff */
[----:B------:R-:W-:Y:S01]  /*4da0*/  USEL UR18, UR4, URZ, UP0 ;  /* 0x000000ff04127287 */ /* 0x000fe20008000000 */
[----:B------:R1:W-:Y:S03]  /*4db0*/  UTCBAR [UR5], URZ ;  /* 0x000000ff050073e9 */ /* 0x0003e600080000ff */
[----:B------:R-:W-:Y:S01]  /*4dc0*/  LOP3.LUT R11, R11, UR6, RZ, 0x3c, !PT ;  /* 0x000000060b0b7c12 */ /* 0x000fe2000f8e3cff */
[----:B------:R-:W-:Y:S07]  /*4dd0*/  @P1 BRA `(.L_x_97) ;  /* 0xfffffff800c41947 */ /* 0x000fee000383ffff */
[----:B------:R-:W2:Y:S01]  /*4de0*/  S2UR UR8, SR_CgaCtaId ;  /* 0x00000000000879c3 */ /* 0x000ea20000008800 */
[----:B------:R-:W-:Y:S01]  /*4df0*/  ELECT P0, URZ, PT ;  /* 0x0000000000ff782f */ /* 0x000fe20003800000 */
[----:B------:R-:W-:Y:S01]  /*4e00*/  IMAD.MOV.U32 R0, RZ, RZ, 0x1 ;  /* 0x00000001ff007424 */ /* 0x000fe200078e00ff */
[----:B------:R-:W-:Y:S01]  /*4e10*/  UIADD3 UR13, UPT, UPT, UR13, 0x290, URZ ;  /* 0x000002900d0d7890 */ /* 0x000fe2000fffe0ff */
[----:B------:R-:W-:Y:S01]  /*4e20*/  SHF.L.U32 R3, R11, 0x1f, RZ ;  /* 0x0000001f0b037819 */ /* 0x000fe200000006ff */
[----:B------:R-:W-:-:S03]  /*4e30*/  UMOV UR4, 0x40 ;  /* 0x0000004000047882 */ /* 0x000fc60000000000 */
[----:B------:R-:W-:Y:S01]  /*4e40*/  UVIRTCOUNT.DEALLOC.SMPOOL 0x80 ;  /* 0x000000800000784c */ /* 0x000fe20000000000 */
[----:B--2---:R-:W-:Y:S02]  /*4e50*/  ULEA UR8, UR8, UR4, 0x18 ;  /* 0x0000000408087291 */ /* 0x004fe4000f8ec0ff */
[----:B------:R-:W-:-:S07]  /*4e60*/  ULEA UR4, UR18, UR13, 0x3 ;  /* 0x0000000d12047291 */ /* 0x000fce000f8e18ff */
[----:B------:R2:W-:Y:S02]  /*4e70*/  @P0 STS.U8 [UR8+0x1c], R0 ;  /* 0x00001c00ff000988 */ /* 0x0005e40008000008 */
[----:B------:R-:W4:Y:S02]  /*4e80*/  SYNCS.PHASECHK.TRANS64.TRYWAIT P0, [UR4], R3 ;  /* 0x00000003ff0075a7 */ /* 0x000f240008001104 */
[----:B--2-4-:R-:W-:Y:S05]  /*4e90*/  @!P0 BRA `(.L_x_98) ;  /* 0x0000004c00ac8947 */ /* 0x014fea0003800000 */
.L_x_223:
[----:B------:R-:W-:-:S04]  /*4ea0*/  UIADD3 UR4, UPT, UPT, UR18, 0x1, URZ ;  /* 0x0000000112047890 */ /* 0x000fc8000fffe0ff */
[----:B------:R-:W-:-:S04]  /*4eb0*/  UISETP.NE.AND UP0, UPT, UR4, 0x4, UPT ;  /* 0x000000040400788c */ /* 0x000fc8000bf05270 */
[----:B------:R-:W-:Y:S02]  /*4ec0*/  USEL UR6, URZ, 0x1, UP0 ;  /* 0x00000001ff067887 */ /* 0x000fe40008000000 */
[----:B------:R-:W-:-:S04]  /*4ed0*/  USEL UR4, UR4, URZ, UP0 ;  /* 0x000000ff04047287 */ /* 0x000fc80008000000 */
[----:B-1----:R-:W-:Y:S01]  /*4ee0*/  ULEA UR5, UR4, UR13, 0x3 ;  /* 0x0000000d04057291 */ /* 0x002fe2000f8e18ff */
[----:B------:R-:W-:-:S04]  /*4ef0*/  LOP3.LUT R2, R11, UR6, RZ, 0x3c, !PT ;  /* 0x000000060b027c12 */ /* 0x000fc8000f8e3cff */
[----:B--2---:R-:W-:-:S04]  /*4f00*/  SHF.L.U32 R3, R2, 0x1f, RZ ;  /* 0x0000001f02037819 */ /* 0x004fc800000006ff */
[----:B------:R-:W1:Y:S02]  /*4f10*/  SYNCS.PHASECHK.TRANS64.TRYWAIT P0, [UR5], R3 ;  /* 0x00000003ff0075a7 */ /* 0x000e640008001105 */
[----:B-1----:R-:W-:Y:S05]  /*4f20*/  @!P0 BRA `(.L_x_99) ;  /* 0x0000004c00a08947 */ /* 0x002fea0003800000 */
.L_x_225:
        /* <DEDUP_REMOVED lines=9> */
.L_x_227:
[----:B------:R-:W-:-:S04]  /*4fc0*/  UIADD3 UR4, UPT, UPT, UR4, 0x1, URZ ;  /* 0x0000000104047890 */ /* 0x000fc8000fffe0ff */
[----:B------:R-:W-:-:S04]  /*4fd0*/  UISETP.NE.AND UP0, UPT, UR4, 0x4, UPT ;  /* 0x000000040400788c */ /* 0x000fc8000bf05270 */
[----:B------:R-:W-:Y:S02]  /*4fe0*/  USEL UR5, URZ, 0x1, UP0 ;  /* 0x00000001ff057887 */ /* 0x000fe40008000000 */
[----:B------:R-:W-:-:S04]  /*4ff0*/  USEL UR4, UR4, URZ, UP0 ;  /* 0x000000ff04047287 */ /* 0x000fc80008000000 */
[----:B------:R-:W-:Y:S01]  /*5000*/  ULEA UR4, UR4, UR13, 0x3 ;  /* 0x0000000d04047291 */ /* 0x000fe2000f8e18ff */
[----:B-1----:R-:W-:-:S04]  /*5010*/  LOP3.LUT R3, R2, UR5, RZ, 0x3c, !PT ;  /* 0x0000000502037c12 */ /* 0x002fc8000f8e3cff */
[----:B------:R-:W-:-:S04]  /*5020*/  SHF.L.U32 R3, R3, 0x1f, RZ ;  /* 0x0000001f03037819 */ /* 0x000fc800000006ff */
[----:B------:R-:W1:Y:S02]  /*5030*/  SYNCS.PHASECHK.TRANS64.TRYWAIT P0, [UR4], R3 ;  /* 0x00000003ff0075a7 */ /* 0x000e640008001104 */
[----:B-1----:R-:W-:Y:S05]  /*5040*/  @!P0 BRA `(.L_x_101) ;  /* 0x0000004c00888947 */ /* 0x002fea0003800000 */
.L_x_229:
[----:B------:R-:W-:Y:S01]  /*5050*/  NOP ;  /* 0x0000000000007918 */ /* 0x000fe20000000000 */
[----:B-1----:R-:W1:Y:S01]  /*5060*/  LDS R0, [UR8+0x14] ;  /* 0x00001408ff007984 */ /* 0x002e620008000800 */
[----:B------:R-:W-:Y:S01]  /*5070*/  ULOP3.LUT UR4, UR24, 0xffff, URZ, 0xc0, !UPT ;  /* 0x0000ffff18047892 */ /* 0x000fe2000f8ec0ff */
[----:B------:R-:W-:Y:S01]  /*5080*/  UMOV UR5, 0xffff ;  /* 0x0000ffff00057882 */ /* 0x000fe20000000000 */
[----:B------:R-:W-:Y:S02]  /*5090*/  UMOV UR6, 0x1 ;  /* 0x0000000100067882 */ /* 0x000fe40000000000 */
[----:B------:R-:W-:-:S04]  /*50a0*/  USHF.R.U32.HI UR4, URZ, 0x5, UR4 ;  /* 0x00000005ff047899 */ /* 0x000fc80008011604 */
[----:B------:R-:W-:Y:S02]  /*50b0*/  USHF.L.U32 UR5, UR5, UR4, URZ ;  /* 0x0000000405057299 */ /* 0x000fe400080006ff */
[----:B------:R-:W-:-:S04]  /*50c0*/  USHF.L.U32 UR4, UR6, UR4, URZ ;  /* 0x0000000406047299 */ /* 0x000fc800080006ff */
[----:B-1----:R-:W-:-:S04]  /*50d0*/  LOP3.LUT R0, R0, UR5, RZ, 0xc0, !PT ;  /* 0x0000000500007c12 */ /* 0x002fc8000f8ec0ff */
[----:B------:R-:W-:-:S13]  /*50e0*/  ISETP.NE.AND P0, PT, R0, UR5, PT ;  /* 0x0000000500007c0c */ /* 0x000fda000bf05270 */
[----:B------:R-:W-:Y:S05]  /*50f0*/  @P0 BRA `(.L_x_102) ;  /* 0x0000000000580947 */ /* 0x000fea0003800000 */
[----:B------:R-:W1:Y:S02]  /*5100*/  LDS R0, [UR8+0x18] ;  /* 0x00001808ff007984 */ /* 0x000e640008000800 */
[----:B-1----:R-:W-:-:S04]  /*5110*/  LOP3.LUT R0, R0, UR4, RZ, 0xc0, !PT ;  /* 0x0000000400007c12 */ /* 0x002fc8000f8ec0ff */
[----:B------:R-:W-:-:S13]  /*5120*/  ISETP.NE.AND P0, PT, R0, UR4, PT ;  /* 0x0000000400007c0c */ /* 0x000fda000bf05270 */
[----:B------:R-:W-:Y:S05]  /*5130*/  @P0 BRA `(.L_x_103) ;  /* 0x00000000003c0947 */ /* 0x000fea0003800000 */
[----:B------:R-:W1:Y:S01]  /*5140*/  S2R R2, SR_LANEID ;  /* 0x0000000000027919 */ /* 0x000e620000000000 */
[----:B------:R-:W-:Y:S01]  /*5150*/  ULOP3.LUT UR5, URZ, UR5, URZ, 0x33, !UPT ;  /* 0x00000005ff057292 */ /* 0x000fe2000f8e33ff */
[----:B------:R-:W-:Y:S01]  /*5160*/  LOP3.LUT R4, RZ, UR4, RZ, 0x33, !PT ;  /* 0x00000004ff047c12 */ /* 0x000fe2000f8e33ff */
[----:B------:R-:W-:Y:S02]  /*5170*/  VOTEU.ANY UR4, UPT, PT ;  /* 0x0000000000047886 */ /* 0x000fe400038e0100 */
[----:B------:R-:W-:Y:S01]  /*5180*/  UFLO.U32 UR4, UR4 ;  /* 0x00000004000472bd */ /* 0x000fe200080e0000 */
[----:B------:R-:W2:Y:S01]  /*5190*/  REDUX UR6, R4 ;  /* 0x00000000040673c4 */ /* 0x000ea20000000000 */
[----:B------:R-:W-:-:S06]  /*51a0*/  IMAD.U32 R0, RZ, RZ, UR5 ;  /* 0x00000005ff007e24 */ /* 0x000fcc000f8e00ff */
[----:B------:R4:W-:Y:S01]  /*51b0*/  UTCATOMSWS.AND URZ, UR5 ;  /* 0x0000000500ff79e3 */ /* 0x0009e20008000000 */
[----:B------:R-:W3:Y:S01]  /*51c0*/  REDUX UR7, R0 ;  /* 0x00000000000773c4 */ /* 0x000ee20000000000 */
[----:B-1----:R-:W-:Y:S01]  /*51d0*/  ISETP.EQ.U32.AND P0, PT, R2, UR4, PT ;  /* 0x0000000402007c0c */ /* 0x002fe2000bf02070 */
[----:B--2---:R-:W-:Y:S01]  /*51e0*/  IMAD.U32 R2, RZ, RZ, UR6 ;  /* 0x00000006ff027e24 */ /* 0x004fe2000f8e00ff */
[----:B---3--:R-:W-:-:S11]  /*51f0*/  MOV R3, UR7 ;  /* 0x0000000700037c02 */ /* 0x008fd60008000f00 */
[----:B------:R4:W-:Y:S04]  /*5200*/  @P0 ATOMS.AND RZ, [UR8+0x14], R3 ;  /* 0x00001403ffff098c */ /* 0x0009e8000a800008 */
[----:B------:R4:W-:Y:S01]  /*5210*/  @P0 ATOMS.AND RZ, [UR8+0x18], R2 ;  /* 0x00001802ffff098c */ /* 0x0009e2000a800008 */
[----:B------:R-:W-:Y:S05]  /*5220*/  BRA `(.L_x_104) ;  /* 0x0000000000147947 */ /* 0x000fea0003800000 */
.L_x_103:
[----:B------:R-:W-:Y:S02]  /*5230*/  MOV R2, 0x5250 ;  /* 0x0000525000027802 */ /* 0x000fe40000000f00 */
[----:B---3-5:R-:W-:Y:S05]  /*5240*/  CALL.REL.NOINC `($__internal_0_$__cuda_sm10x_tcgen05_guardrail_trap_col_being_dealloced_not_returned_by_alloc) ;  /* 0x0000004c00e47944 */ /* 0x028fea0003c00000 */
[----:B------:R-:W-:Y:S05]  /*5250*/  BRA `(.L_x_104) ;  /* 0x0000000000087947 */ /* 0x000fea0003800000 */
.L_x_102:
[----:B------:R-:W-:Y:S02]  /*5260*/  MOV R2, 0x5280 ;  /* 0x0000528000027802 */ /* 0x000fe40000000f00 */
[----:B---3-5:R-:W-:Y:S05]  /*5270*/  CALL.REL.NOINC `($__internal_2_$__cuda_sm10x_tcgen05_guardrail_trap_unallocated_columns_being_dealloced) ;  /* 0x0000004c00f07944 */ /* 0x028fea0003c00000 */
.L_x_104:
[----:B------:R-:W-:Y:S01]  /*5280*/  NOP ;  /* 0x0000000000007918 */ /* 0x000fe20000000000 */
[----:B----4-:R-:W-:Y:S05]  /*5290*/  EXIT ;  /* 0x000000000000794d */ /* 0x010fea0003800000 */
.L_x_86:
[----:B------:R-:W-:-:S09]  /*52a0*/  UISETP.NE.OR UP0, UPT, UR17, 0x3, !UP3 ;  /* 0x000000031100788c */ /* 0x000fd2000df05670 */
[----:B------:R-:W-:Y:S05]  /*52b0*/  BRA.U UP0, `(.L_x_105) ;  /* 0x0000000d00807547 */ /* 0x000fea000b800000 */
[----:B------:R-:W2:Y:S01]  /*52c0*/  S2UR UR10, SR_CgaCtaId ;  /* 0x00000000000a79c3 */ /* 0x000ea20000008800 */
[----:B------:R-:W3:Y:S01]  /*52d0*/  LDCU UR32, c[0x0][0x370] ;  /* 0x00006e00ff2077ac */ /* 0x000ee20008000800 */
[----:B------:R-:W-:Y:S02]  /*52e0*/  HFMA2 R13, -RZ, RZ, 0, 0 ;  /* 0x00000000ff0d7431 */ /* 0x000fe400000001ff */
[----:B------:R-:W-:Y:S01]  /*52f0*/  IMAD.MOV.U32 R15, RZ, RZ, 0x1 ;  /* 0x00000001ff0f7424 */ /* 0x000fe200078e00ff */
[----:B------:R-:W-:Y:S01]  /*5300*/  MOV R7, 0x1000 ;  /* 0x0000100000077802 */ /* 0x000fe20000000f00 */
[----:B------:R-:W3:Y:S01]  /*5310*/  LDCU.128 UR28, c[0x0][0xb10] ;  /* 0x00016200ff1c77ac */ /* 0x000ee20008000c00 */
[----:B------:R-:W-:Y:S01]  /*5320*/  IMAD.MOV.U32 R14, RZ, RZ, RZ ;  /* 0x000000ffff0e7224 */ /* 0x000fe200078e00ff */
[----:B------:R-:W4:Y:S01]  /*5330*/  LDC.64 R16, c[0x0][0x348] ;  /* 0x0000d200ff107b82 */ /* 0x000f220000000a00 */
[----:B------:R-:W1:Y:S01]  /*5340*/  LDCU UR27, c[0x0][0x374] ;  /* 0x00006e80ff1b77ac */ /* 0x000e620008000800 */
[----:B------:R-:W2:Y:S06]  /*5350*/  LDCU UR15, c[0x0][0xb0c] ;  /* 0x00016180ff0f77ac */ /* 0x000eac0008000800 */
[----:B------:R-:W4:Y:S01]  /*5360*/  LDC.64 R2, c[0x0][0x888] ;  /* 0x00022200ff027b82 */ /* 0x000f220000000a00 */
[----:B------:R-:W2:Y:S01]  /*5370*/  LDCU UR39, c[0x0][0xb20] ;  /* 0x00016400ff2777ac */ /* 0x000ea20008000800 */
[----:B------:R-:W2:Y:S06]  /*5380*/  LDCU UR4, c[0x0][0xb30] ;  /* 0x00016600ff0477ac */ /* 0x000eac0008000800 */
[----:B------:R-:W4:Y:S01]  /*5390*/  LDC.64 R4, c[0x0][0x890] ;  /* 0x00022400ff047b82 */ /* 0x000f220000000a00 */
[----:B------:R-:W-:Y:S01]  /*53a0*/  UMOV UR21, 0x400 ;  /* 0x0000040000157882 */ /* 0x000fe20000000000 */
[----:B---3--:R-:W-:-:S02]  /*53b0*/  UIMAD.WIDE.U32 UR6, UR32, UR28, URZ ;  /* 0x0000001c200672a5 */ /* 0x008fc4000f8e00ff */
[----:B-1----:R-:W-:Y:S02]  /*53c0*/  UIMAD.WIDE.U32 UR8, UR27, UR31, URZ ;  /* 0x0000001f1b0872a5 */ /* 0x002fe4000f8e00ff */
[----:B--2---:R-:W-:Y:S02]  /*53d0*/  ULEA UR21, UR10, UR21, 0x18 ;  /* 0x000000150a157291 */ /* 0x004fe4000f8ec0ff */
[----:B------:R-:W-:Y:S02]  /*53e0*/  UPLOP3.LUT UP3, UPT, UPT, UPT, UPT, 0x40, 0x4 ;  /* 0x000000000004789c */ /* 0x000fe40003f6e870 */
[----:B------:R-:W-:Y:S02]  /*53f0*/  UIADD3 UR33, UPT, UPT, UR21, 0x228, URZ ;  /* 0x0000022815217890 */ /* 0x000fe4000fffe0ff */
[----:B------:R-:W-:Y:S01]  /*5400*/  UIADD3 UR17, UPT, UPT, UR21, 0x220, URZ ;  /* 0x0000022015117890 */ /* 0x000fe2000fffe0ff */
[----:B------:R-:W-:Y:S01]  /*5410*/  UMOV UR6, UR7 ;  /* 0x0000000700067c82 */ /* 0x000fe20008000000 */
[----:B------:R-:W-:Y:S01]  /*5420*/  UMOV UR35, UR9 ;  /* 0x0000000900237c82 */ /* 0x000fe20008000000 */
[----:B------:R-:W-:-:S02]  /*5430*/  UISETP.GE.AND UP0, UPT, UR42, 0x1, UPT ;  /* 0x000000012a00788c */ /* 0x000fc4000bf06270 */
[----:B------:R-:W-:Y:S01]  /*5440*/  UISETP.NE.AND UP4, UPT, UR42, 0x1, UPT ;  /* 0x000000012a00788c */ /* 0x000fe2000bf85270 */
[----:B------:R-:W1:Y:S01]  /*5450*/  LDCU.64 UR22, c[0x0][0xb28] ;  /* 0x00016500ff1677ac */ /* 0x000e620008000a00 */
[----:B------:R-:W-:Y:S02]  /*5460*/  UISETP.NE.AND UP6, UPT, UR15, 0x1, UPT ;  /* 0x000000010f00788c */ /* 0x000fe4000bfc5270 */
[----:B------:R-:W-:Y:S02]  /*5470*/  UISETP.NE.AND UP5, UPT, UR30, 0x1, UPT ;  /* 0x000000011e00788c */ /* 0x000fe4000bfa5270 */
[----:B------:R-:W-:Y:S02]  /*5480*/  UPRMT UR33, UR10, 0x654, UR33 ;  /* 0x000006540a217896 */ /* 0x000fe40008000021 */
[----:B------:R-:W-:Y:S02]  /*5490*/  USHF.R.U32.HI UR37, URZ, UR29, UR6 ;  /* 0x0000001dff257299 */ /* 0x000fe40008011606 */
[----:B------:R-:W-:-:S02]  /*54a0*/  UPRMT UR34, UR10, 0x654, UR17 ;  /* 0x000006540a227896 */ /* 0x000fc40008000011 */
[----:B------:R-:W-:Y:S02]  /*54b0*/  USHF.R.U32.HI UR35, URZ, UR39, UR35 ;  /* 0x00000027ff237299 */ /* 0x000fe40008011623 */
[----:B------:R-:W-:-:S11]  /*54c0*/  UISETP.NE.AND UP2, UPT, UR4, 0x1, UPT ;  /* 0x000000010400788c */ /* 0x000fd6000bf45270 */
.L_x_114:
[C---:B------:R-:W-:Y:S02]  /*54d0*/  LEA R12, R14.reuse, UR21, 0x3 ;  /* 0x000000150e0c7c11 */ /* 0x040fe4000f8e18ff */
[----:B------:R-:W-:Y:S02]  /*54e0*/  SHF.L.U32 R9, R13, 0x1f, RZ ;  /* 0x0000001f0d097819 */ /* 0x000fe400000006ff */
[----:B------:R-:W-:Y:S02]  /*54f0*/  LEA R10, R14, UR21, 0x4 ;  /* 0x000000150e0a7c11 */ /* 0x000fe4000f8e20ff */
[----:B--2---:R-:W2:Y:S02]  /*5500*/  SYNCS.PHASECHK.TRANS64.TRYWAIT P0, [R12+URZ+0x250], R9 ;  /* 0x000250090c0075a7 */ /* 0x004ea400080011ff */
[----:B--2---:R-:W-:Y:S05]  /*5510*/  @!P0 BRA `(.L_x_106) ;  /* 0x00000048006c8947 */ /* 0x004fea0003800000 */
.L_x_230:
[----:B--2---:R-:W2:Y:S01]  /*5520*/  LDS.128 R8, [R10+0x2e0] ;  /* 0x0002e0000a087984 */ /* 0x004ea20000000c00 */
[----:B------:R-:W-:Y:S01]  /*5530*/  UISETP.GE.AND UP0, UPT, UR42, 0x1, UPT ;  /* 0x000000012a00788c */ /* 0x000fe2000bf06270 */
[----:B------:R-:W-:Y:S01]  /*5540*/  @!PT LDS RZ, [RZ] ;  /* 0x00000000fffff984 */ /* 0x000fe20000000800 */
[----:B------:R-:W-:Y:S01]  /*5550*/  @!PT LDS RZ, [RZ] ;  /* 0x00000000fffff984 */ /* 0x000fe20000000800 */
[----:B------:R-:W-:Y:S01]  /*5560*/  @!PT LDS RZ, [RZ] ;  /* 0x00000000fffff984 */ /* 0x000fe20000000800 */
[----:B------:R-:W-:Y:S01]  /*5570*/  @!PT LDS RZ, [RZ] ;  /* 0x00000000fffff984 */ /* 0x000fe20000000800 */
[----:B------:R3:W-:Y:S06]  /*5580*/  MEMBAR.ALL.CTA ;  /* 0x0000000000007992 */ /* 0x0007ec0000008000 */
[----:B---3--:R-:W3:Y:S01]  /*5590*/  FENCE.VIEW.ASYNC.S ;  /* 0x00000000000073c6 */ /* 0x008ee20000000000 */
[----:B--2---:R-:W-:Y:S11]  /*55a0*/  LOP3.LUT P0, RZ, R10, 0x1, RZ, 0xc0, !PT ;  /* 0x000000010aff7812 */ /* 0x004ff6000780c0ff */
[----:B------:R-:W-:Y:S02]  /*55b0*/  @!UPT UIADD3 URZ, UPT, UPT, URZ, URZ, URZ ;  /* 0x000000fffffff290 */ /* 0x000fe4000fffe0ff */
[----:B---3--:R-:W-:Y:S01]  /*55c0*/  VOTEU.ANY UP1, P0 ;  /* 0x0000000000ff7886 */ /* 0x008fe20000020100 */
[----:B------:R-:W-:Y:S11]  /*55d0*/  PLOP3.LUT P0, PT, PT, PT, UP1, 0x80, 0x8 ;  /* 0x000000000008781c */ /* 0x000ff60003f0f018 */
[----:B------:R-:W-:Y:S02]  /*55e0*/  @!UPT UIADD3 URZ, UPT, UPT, URZ, URZ, URZ ;  /* 0x000000fffffff290 */ /* 0x000fe4000fffe0ff */
[----:B------:R-:W-:Y:S02]  /*55f0*/  @P0 SHF.R.U32.HI R0, RZ, 0x10, R9 ;  /* 0x00000010ff000819 */ /* 0x000fe40000011609 */
[----:B------:R-:W-:Y:S02]  /*5600*/  @P0 MOV R6, R8 ;  /* 0x0000000800060202 */ /* 0x000fe40000000f00 */
[----:B------:R-:W-:Y:S01]  /*5610*/  @P0 R2UR UR4, R0 ;  /* 0x00000000000402ca */ /* 0x000fe200000e0000 */
[----:B------:R-:W-:Y:S01]  /*5620*/  VIADD R0, R12, 0x260 ;  /* 0x000002600c007836 */ /* 0x000fe20000000000 */
[----:B------:R-:W-:Y:S02]  /*5630*/  @P0 LOP3.LUT R8, R9, 0xffff, RZ, 0xc0, !PT ;  /* 0x0000ffff09080812 */ /* 0x000fe400078ec0ff */
[----:B------:R-:W-:Y:S02]  /*5640*/  @P0 R2UR UR6, R6 ;  /* 0x00000000060602ca */ /* 0x000fe400000e0000 */
[----:B------:R-:W-:Y:S02]  /*5650*/  PRMT R0, RZ, 0x654, R0 ;  /* 0x00000654ff007816 */ /* 0x000fe40000000000 */
[----:B------:R-:W-:Y:S02]  /*5660*/  @P0 R2UR UR5, R8 ;  /* 0x00000000080502ca */ /* 0x000fe400000e0000 */
[----:B------:R2:W-:Y:S03]  /*5670*/  SYNCS.ARRIVE.TRANS64.RED.A1T0 RZ, [R0+URZ], RZ ;  /* 0x000000ff00ff79a7 */ /* 0x0005e600081004ff */
[----:B------:R-:W-:Y:S04]  /*5680*/  @UP1 UMOV UR26, UR4 ;  /* 0x00000004001a1c82 */ /* 0x000fe80008000000 */
[----:B------:R-:W-:Y:S04]  /*5690*/  @UP1 UMOV UR14, UR6 ;  /* 0x00000006000e1c82 */ /* 0x000fe80008000000 */
[----:B------:R-:W-:Y:S01]  /*56a0*/  @UP1 UMOV UR13, UR5 ;  /* 0x00000005000d1c82 */ /* 0x000fe20008000000 */
[----:B------:R-:W-:Y:S05]  /*56b0*/  BRA.U !UP0, `(.L_x_107) ;  /* 0x0000000108a47547 */ /* 0x000fea000b800000 */
[----:B------:R-:W-:Y:S02]  /*56c0*/  UIMAD.WIDE.U32 UR8, UR13, UR31, URZ ;  /* 0x0000001f0d0872a5 */ /* 0x000fe4000f8e00ff */
[----:B------:R-:W-:Y:S02]  /*56d0*/  UIMAD.WIDE.U32 UR10, UR14, UR28, URZ ;  /* 0x0000001c0e0a72a5 */ /* 0x000fe4000f8e00ff */
[----:B------:R-:W-:Y:S02]  /*56e0*/  USEL UR4, UR27, UR35, !UP5 ;  /* 0x000000231b047287 */ /* 0x000fe4000e800000 */
[----:B------:R-:W-:Y:S02]  /*56f0*/  USEL UR7, UR32, UR37, !UP6 ;  /* 0x0000002520077287 */ /* 0x000fe4000f000000 */
[----:B-1----:R-:W-:Y:S02]  /*5700*/  UIMAD.WIDE.U32 UR18, UR4, UR22, URZ ;  /* 0x00000016041272a5 */ /* 0x002fe4000f8e00ff */
[----:B------:R-:W-:Y:S01]  /*5710*/  UIMAD.WIDE.U32 UR24, UR7, UR22, URZ ;  /* 0x00000016071872a5 */ /* 0x000fe2000f8e00ff */
[----:B------:R-:W-:Y:S02]  /*5720*/  UMOV UR5, UR9 ;  /* 0x0000000900057c82 */ /* 0x000fe40008000000 */
[----:B------:R-:W-:Y:S03]  /*5730*/  USHF.R.U32.HI UR6, URZ, UR39, UR5 ;  /* 0x00000027ff067299 */ /* 0x000fe60008011605 */
[----:B------:R-:W-:Y:S01]  /*5740*/  UMOV UR5, UR11 ;  /* 0x0000000b00057c82 */ /* 0x000fe20008000000 */
[----:B------:R-:W-:Y:S02]  /*5750*/  USEL UR6, UR13, UR6, !UP5 ;  /* 0x000000060d067287 */ /* 0x000fe4000e800000 */
[----:B------:R-:W-:Y:S02]  /*5760*/  USHF.R.U32.HI UR8, URZ, UR29, UR5 ;  /* 0x0000001dff087299 */ /* 0x000fe40008011605 */
[----:B------:R-:W-:Y:S01]  /*5770*/  UIMAD.WIDE.U32 UR10, UR6, UR22, URZ ;  /* 0x00000016060a72a5 */ /* 0x000fe2000f8e00ff */
[----:B------:R-:W-:Y:S02]  /*5780*/  UMOV UR5, UR19 ;  /* 0x0000001300057c82 */ /* 0x000fe40008000000 */
[----:B------:R-:W-:Y:S03]  /*5790*/  @UP4 USHF.R.U32.HI UR4, URZ, UR23, UR5 ;  /* 0x00000017ff044299 */ /* 0x000fe60008011605 */
[----:B------:R-:W-:Y:S01]  /*57a0*/  UMOV UR5, UR25 ;  /* 0x0000001900057c82 */ /* 0x000fe20008000000 */
[----:B------:R-:W-:Y:S02]  /*57b0*/  UIMAD UR4, UR42, UR4, URZ ;  /* 0x000000042a0472a4 */ /* 0x000fe4000f8e02ff */
[----:B------:R-:W-:Y:S02]  /*57c0*/  @UP4 USHF.R.U32.HI UR7, URZ, UR23, UR5 ;  /* 0x00000017ff074299 */ /* 0x000fe40008011605 */
[----:B------:R-:W-:Y:S02]  /*57d0*/  USEL UR5, UR14, UR8, !UP6 ;  /* 0x000000080e057287 */ /* 0x000fe4000f000000 */
[----:B------:R-:W-:Y:S02]  /*57e0*/  UIMAD UR8, UR42, UR7, URZ ;  /* 0x000000072a0872a4 */ /* 0x000fe4000f8e02ff */
[----:B------:R-:W-:Y:S03]  /*57f0*/  UISETP.GE.AND UP0, UPT, UR6, UR4, UPT ;  /* 0x000000040600728c */ /* 0x000fe6000bf06270 */
[----:B------:R-:W-:Y:S01]  /*5800*/  UMOV UR4, UR11 ;  /* 0x0000000b00047c82 */ /* 0x000fe20008000000 */
[----:B------:R-:W-:Y:S02]  /*5810*/  UISETP.GE.OR UP0, UPT, UR5, UR8, UP0 ;  /* 0x000000080500728c */ /* 0x000fe40008706670 */
[----:B------:R-:W-:Y:S02]  /*5820*/  USHF.R.U32.HI UR4, URZ, UR23, UR4 ;  /* 0x00000017ff047299 */ /* 0x000fe40008011604 */
[----:B------:R-:W-:Y:S02]  /*5830*/  UIMAD.WIDE.U32 UR8, UR5, UR22, URZ ;  /* 0x00000016050872a5 */ /* 0x000fe4000f8e00ff */
[----:B------:R-:W-:Y:S04]  /*5840*/  USEL UR10, UR6, UR4, !UP4 ;  /* 0x00000004060a7287 */ /* 0x000fe8000e000000 */
[----:B------:R-:W-:Y:S01]  /*5850*/  UIADD3 UR11, UPT, UPT, -UR10, URZ, URZ ;  /* 0x000000ff0a0b7290 */ /* 0x000fe2000fffe1ff */
[----:B------:R-:W-:Y:S02]  /*5860*/  @!UP0 UMOV UR4, UR9 ;  /* 0x0000000900048c82 */ /* 0x000fe40008000000 */
[----:B------:R-:W-:Y:S02]  /*5870*/  @!UP0 USHF.R.U32.HI UR4, URZ, UR23, UR4 ;  /* 0x00000017ff048299 */ /* 0x000fe40008011604 */
[----:B------:R-:W-:Y:S02]  /*5880*/  UIMAD UR8, UR42, UR11, UR6 ;  /* 0x0000000b2a0872a4 */ /* 0x000fe4000f8e0206 */
[----:B------:R-:W-:Y:S04]  /*5890*/  @!UP0 USEL UR4, UR5, UR4, !UP4 ;  /* 0x0000000405048287 */ /* 0x000fe8000e000000 */
[----:B------:R-:W-:Y:S02]  /*58a0*/  @!UP0 UIMAD UR8, UR7, UR8, UR4 ;  /* 0x00000008070882a4 */ /* 0x000fe4000f8e0204 */
[----:B------:R-:W-:Y:S02]  /*58b0*/  @!UP0 UIADD3 UR9, UPT, UPT, UR10, -UR4, URZ ;  /* 0x800000040a098290 */ /* 0x000fe4000fffe0ff */
[----:B------:R-:W-:Y:S02]  /*58c0*/  UIADD3 UR4, UPT, UPT, -UR5, URZ, URZ ;  /* 0x000000ff05047290 */ /* 0x000fe4000fffe1ff */
[----:B------:R-:W-:Y:S02]  /*58d0*/  UIADD3 UR7, UPT, UPT, -UR6, URZ, URZ ;  /* 0x000000ff06077290 */ /* 0x000fe4000fffe1ff */
[----:B------:R-:W-:Y:S02]  /*58e0*/  @!UP0 UIMAD UR6, UR9, UR42, UR5 ;  /* 0x0000002a090682a4 */ /* 0x000fe4000f8e0205 */
[----:B------:R-:W-:Y:S02]  /*58f0*/  UIMAD UR14, UR15, UR4, UR14 ;  /* 0x000000040f0e72a4 */ /* 0x000fe4000f8e020e */
[----:B------:R-:W-:Y:S01]  /*5900*/  UIMAD UR13, UR30, UR7, UR13 ;  /* 0x000000071e0d72a4 */ /* 0x000fe2000f8e020d */
[----:B------:R-:W-:Y:S02]  /*5910*/  @!UP0 UMOV UR5, UR8 ;  /* 0x0000000800058c82 */ /* 0x000fe40008000000 */
[----:B------:R-:W-:Y:S02]  /*5920*/  UIMAD UR14, UR5, UR15, UR14 ;  /* 0x0000000f050e72a4 */ /* 0x000fe4000f8e020e */
[----:B------:R-:W-:Y:S11]  /*5930*/  UIMAD UR13, UR6, UR30, UR13 ;  /* 0x0000001e060d72a4 */ /* 0x000ff6000f8e020d */
[----:B------:R-:W-:Y:S01]  /*5940*/  @!UPT UIADD3 URZ, UPT, UPT, URZ, URZ, URZ ;  /* 0x000000fffffff290 */ /* 0x000fe2000fffe0ff */
.L_x_107:
[----:B------:R-:W3:Y:S01]  /*5950*/  @!UP2 LDCU.128 UR8, c[0x0][0xb10] ;  /* 0x00016200ff08a7ac */ /* 0x000ee20008000c00 */
[C---:B----4-:R-:W-:Y:S02]  /*5960*/  ISETP.NE.U32.AND P1, PT, R4.reuse, RZ, PT ;  /* 0x000000ff0400720c */ /* 0x050fe40003f25070 */
[----:B------:R-:W-:Y:S02]  /*5970*/  ISETP.NE.U32.AND P0, PT, R4, RZ, PT ;  /* 0x000000ff0400720c */ /* 0x000fe40003f05070 */
[C---:B------:R-:W-:Y:S02]  /*5980*/  ISETP.NE.AND.EX P1, PT, R5.reuse, RZ, PT, P1 ;  /* 0x000000ff0500720c */ /* 0x040fe40003f25310 */
[----:B------:R-:W-:Y:S01]  /*5990*/  ISETP.NE.AND.EX P0, PT, R5, RZ, PT, P0 ;  /* 0x000000ff0500720c */ /* 0x000fe20003f05300 */
[----:B------:R-:W4:Y:S01]  /*59a0*/  @!UP2 LDCU UR5, c[0x0][0xb0c] ;  /* 0x00016180ff05a7ac */ /* 0x000f220008000800 */
[----:B------:R-:W-:Y:S01]  /*59b0*/  SHF.L.U32 R9, R15, 0x1f, RZ ;  /* 0x0000001f0f097819 */ /* 0x000fe200000006ff */
[----:B------:R-:W-:Y:S02]  /*59c0*/  USHF.L.U32 UR19, UR16, 0x6, URZ ;  /* 0x0000000610137899 */ /* 0x000fe400080006ff */
[----:B------:R-:W-:Y:S02]  /*59d0*/  USHF.L.U32 UR18, UR20, 0x7, URZ ;  /* 0x0000000714127899 */ /* 0x000fe400080006ff */
[----:B---3--:R-:W-:Y:S07]  /*59e0*/  UIMAD.WIDE.U32 UR6, UR14, UR8, URZ ;  /* 0x000000080e0672a5 */ /* 0x008fee000f8e00ff */
[----:B------:R-:W-:Y:S01]  /*59f0*/  @!UP2 UMOV UR4, UR7 ;  /* 0x000000070004ac82 */ /* 0x000fe20008000000 */
[----:B----4-:R-:W-:Y:S02]  /*5a00*/  @!UP2 UISETP.NE.AND UP0, UPT, UR5, 0x1, UPT ;  /* 0x000000010500a88c */ /* 0x010fe4000bf05270 */
[----:B------:R-:W-:Y:S02]  /*5a10*/  @!UP2 USHF.R.U32.HI UR4, URZ, UR9, UR4 ;  /* 0x00000009ff04a299 */ /* 0x000fe40008011604 */
[----:B------:R-:W-:Y:S02]  /*5a20*/  UIMAD.WIDE.U32 UR6, UR13, UR11, URZ ;  /* 0x0000000b0d0672a5 */ /* 0x000fe4000f8e00ff */
[----:B------:R-:W-:Y:S02]  /*5a30*/  @!UP2 USEL UR8, UR14, UR4, !UP0 ;  /* 0x000000040e08a287 */ /* 0x000fe4000c000000 */
[----:B------:R-:W-:Y:S03]  /*5a40*/  @!UP2 UISETP.NE.AND UP0, UPT, UR10, 0x1, UPT ;  /* 0x000000010a00a88c */ /* 0x000fe6000bf05270 */
[----:B------:R-:W-:Y:S02]  /*5a50*/  @!UP2 UMOV UR6, UR7 ;  /* 0x000000070006ac82 */ /* 0x000fe40008000000 */
[----:B------:R-:W3:Y:S02]  /*5a60*/  @!UP2 LDCU UR4, c[0x0][0xb20] ;  /* 0x00016400ff04a7ac */ /* 0x000ee40008000800 */
[----:B---3--:R-:W-:Y:S04]  /*5a70*/  @!UP2 USHF.R.U32.HI UR6, URZ, UR4, UR6 ;  /* 0x00000004ff06a299 */ /* 0x008fe80008011606 */
[----:B------:R-:W-:Y:S04]  /*5a80*/  @!UP2 USEL UR6, UR13, UR6, !UP0 ;  /* 0x000000060d06a287 */ /* 0x000fe8000c000000 */
[----:B------:R-:W-:Y:S02]  /*5a90*/  @!UP2 UIADD3 UR4, UPT, UPT, -UR8, UR6, URZ ;  /* 0x000000060804a290 */ /* 0x000fe4000fffe1ff */
[----:B------:R-:W-:Y:S02]  /*5aa0*/  @!UP2 UIADD3 UR6, UPT, UPT, UR8, -UR6, URZ ;  /* 0x800000060806a290 */ /* 0x000fe4000fffe0ff */
[----:B------:R-:W-:Y:S02]  /*5ab0*/  @!UP2 UIMAD UR14, UR4, UR5, UR14 ;  /* 0x00000005040ea2a4 */ /* 0x000fe4000f8e020e */
[----:B------:R-:W-:Y:S01]  /*5ac0*/  @!UP2 UIMAD UR13, UR6, UR10, UR13 ;  /* 0x0000000a060da2a4 */ /* 0x000fe2000f8e020d */
[----:B------:R-:W-:Y:S11]  /*5ad0*/  BRA.U UP3, `(.L_x_108) ;  /* 0x0000000103107547 */ /* 0x000ff6000b800000 */
[----:B--2---:R-:W-:Y:S04]  /*5ae0*/  MOV R0, UR38 ;  /* 0x0000002600007c02 */ /* 0x004fe80008000f00 */
[----:B------:R-:W-:Y:S04]  /*5af0*/  SHF.L.U32 R11, R0, 0x1f, RZ ;  /* 0x0000001f000b7819 */ /* 0x000fe800000006ff */
[----:B------:R-:W2:Y:S02]  /*5b00*/  SYNCS.PHASECHK.TRANS64.TRYWAIT P2, [UR21+0x248], R11 ;  /* 0x0002480bff0075a7 */ /* 0x000ea40008041115 */
[----:B--2---:R-:W-:Y:S05]  /*5b10*/  @!P2 BRA `(.L_x_109) ;  /* 0x000000440000a947 */ /* 0x004fea0003800000 */
.L_x_108:
[----:B------:R-:W-:Y:S05]  /*5b20*/  @!P1 BRA `(.L_x_110) ;  /* 0x0000000000309947 */ /* 0x000fea0003800000 */
[----:B------:R-:W-:Y:S01]  /*5b30*/  ISETP.NE.U32.AND P1, PT, R2, RZ, PT ;  /* 0x000000ff0200720c */ /* 0x000fe20003f25070 */
[----:B------:R-:W3:Y:S01]  /*5b40*/  LDCU.64 UR4, c[0x0][0x358] ;  /* 0x00006b00ff0477ac */ /* 0x000ee20008000a00 */
[----:B------:R-:W-:Y:S02]  /*5b50*/  IMAD.MOV.U32 R84, RZ, RZ, 0x1 ;  /* 0x00000001ff547424 */ /* 0x000fe400078e00ff */
[----:B------:R-:W-:Y:S11]  /*5b60*/  ISETP.NE.AND.EX P1, PT, R3, RZ, PT, P1 ;  /* 0x000000ff0300720c */ /* 0x000ff60003f25310 */
[----:B------:R-:W-:Y:S02]  /*5b70*/  @!UPT UIADD3 URZ, UPT, UPT, URZ, URZ, URZ ;  /* 0x000000fffffff290 */ /* 0x000fe4000fffe0ff */
[----:B--2---:R-:W2:Y:S01]  /*5b80*/  @P1 LDC.64 R10, c[0x0][0x888] ;  /* 0x00022200ff0a1b82 */ /* 0x004ea20000000a00 */
[----:B------:R-:W-:Y:S04]  /*5b90*/  @P1 IMAD R0, R4, UR36, RZ ;  /* 0x0000002404001c24 */ /* 0x000fe8000f8e02ff */
[----:B--2---:R-:W-:Y:S04]  /*5ba0*/  @P1 IMAD.WIDE R10, R0, 0x4, R10 ;  /* 0x00000004000a1825 */ /* 0x004fe800078e020a */
[----:B------:R-:W-:Y:S01]  /*5bb0*/  HFMA2 R0, -RZ, RZ, 0, 5.9604644775390625e-08 ;  /* 0x00000001ff007431 */ /* 0x000fe200000001ff */
[----:B---3-5:R3:W5:Y:S04]  /*5bc0*/  @P1 LDG.E R41, desc[UR4][R10.64] ;  /* 0x000000040a291981 */ /* 0x028768000c1e1900 */
[----:B------:R-:W-:Y:S01]  /*5bd0*/  @!P1 PRMT R84, R0, 0x7610, R84 ;  /* 0x0000761000549816 */ /* 0x000fe20000000054 */
[----:B---3--:R-:W4:Y:S06]  /*5be0*/  @!P1 LDC R41, c[0x0][0x880] ;  /* 0x00022000ff299b82 */ /* 0x008f2c0000000800 */
.L_x_110:
[----:B----45:R-:W-:Y:S01]  /*5bf0*/  @!P0 FSETP.EQ.AND P1, PT, R41, RZ, PT ;  /* 0x000000ff2900820b */ /* 0x030fe20003f22000 */
[----:B------:R-:W-:Y:S01]  /*5c00*/  @!UPT UIADD3 URZ, UPT, UPT, URZ, URZ, URZ ;  /* 0x000000fffffff290 */ /* 0x000fe2000fffe0ff */
[----:B------:R-:W-:Y:S11]  /*5c10*/  @!P0 BRA `(.L_x_111) ;  /* 0x0000000000188947 */ /* 0x000ff60003800000 */
[----:B------:R-:W-:Y:S02]  /*5c20*/  LOP3.LUT P0, RZ, R84, 0xff, RZ, 0xc0, !PT ;  /* 0x000000ff54ff7812 */ /* 0x000fe4000780c0ff */
[----:B------:R-:W-:Y:S04]  /*5c30*/  ISETP.NE.U32.AND P1, PT, R2, RZ, PT ;  /* 0x000000ff0200720c */ /* 0x000fe80003f25070 */
[----:B------:R-:W-:Y:S04]  /*5c40*/  ISETP.NE.AND.EX P1, PT, R3, RZ, PT, P1 ;  /* 0x000000ff0300720c */ /* 0x000fe80003f25310 */
[----:B------:R-:W-:Y:S03]  /*5c50*/  PLOP3.LUT P1, PT, P1, PT, PT, 0x8, 0x80 ;  /* 0x000000000080781c */ /* 0x000fe60000f2e170 */
[----:B------:R-:W-:Y:S11]  /*5c60*/  @P0 FSETP.EQ.AND P1, PT, R41, RZ, PT ;  /* 0x000000ff2900020b */ /* 0x000ff60003f22000 */
[----:B------:R-:W-:Y:S02]  /*5c70*/  @!UPT UIADD3 URZ, UPT, UPT, URZ, URZ, URZ ;  /* 0x000000fffffff290 */ /* 0x000fe4000fffe0ff */
.L_x_111:
[----:B------:R-:W3:Y:S01]  /*5c80*/  SYNCS.PHASECHK.TRANS64.TRYWAIT P2, [UR21+0x230], R9 ;  /* 0x00023009ff0075a7 */ /* 0x000ee20008041115 */
[----:B------:R-:W-:Y:S04]  /*5c90*/  ELECT P0, URZ, PT ;  /* 0x0000000000ff782f */ /* 0x000fe80003800000 */
[----:B------:R-:W-:Y:S11]  /*5ca0*/  PLOP3.LUT P1, PT, P1, P0, PT, 0xf2, 0x2f ;  /* 0x00000000002f781c */ /* 0x000ff60000f21e72 */
[----:B------:R-:W-:Y:S02]  /*5cb0*/  @!UPT UIADD3 URZ, UPT, UPT, URZ, URZ, URZ ;  /* 0x000000fffffff290 */ /* 0x000fe4000fffe0ff */
[----:B------:R-:W-:Y:S05]  /*5cc0*/  @!P1 IADD3 R8, P0, PT, R16, 0x580, RZ ;  /* 0x0000058010089810 */ /* 0x000fea0007f1e0ff */
[----:B------:R-:W-:Y:S01]  /*5cd0*/  @!P1 IMAD.X R6, RZ, RZ, R17, P0 ;  /* 0x000000ffff069224 */ /* 0x000fe200000e0611 */
[----:B---3--:R-:W-:Y:S07]  /*5ce0*/  @!P2 BRA `(.L_x_112) ;  /* 0x0000004000a4a947 */ /* 0x008fee0003800000 */
.L_x_233:
[----:B------:R-:W-:Y:S01]  /*5cf0*/  @!P1 R2UR UR5, R8 ;  /* 0x00000000080592ca */ /* 0x000fe200000e0000 */
[----:B------:R-:W-:Y:S01]  /*5d00*/  VOTEU.ALL UP0, P1 ;  /* 0x0000000000ff7886 */ /* 0x000fe20000800000 */
[----:B------:R-:W-:Y:S01]  /*5d10*/  @!P1 R2UR UR4, R6 ;  /* 0x00000000060492ca */ /* 0x000fe200000e0000 */
[----:B--2---:R-:W-:Y:S01]  /*5d20*/  @!P1 IMAD.MOV.U32 R0, RZ, RZ, 0x1000 ;  /* 0x00001000ff009424 */ /* 0x004fe200078e00ff */
[----:B------:R-:W-:Y:S01]  /*5d30*/  UMOV UR6, 0x0 ;  /* 0x0000000000067882 */ /* 0x000fe20000000000 */
[----:B------:R-:W-:Y:S01]  /*5d40*/  UMOV UR7, 0x10000000 ;  /* 0x1000000000077882 */ /* 0x000fe20000000000 */
[----:B------:R-:W-:Y:S01]  /*5d50*/  @!UP0 UIADD3 UR16, UPT, UPT, UR21, 0x400, URZ ;  /* 0x0000040015108890 */ /* 0x000fe2000fffe0ff */
[----:B------:R-:W-:Y:S01]  /*5d60*/  VIADD R14, R14, 0x1 ;  /* 0x000000010e0e7836 */ /* 0x000fe20000000000 */
[----:B------:R-:W-:Y:S01]  /*5d70*/  VOTEU.ALL UP0, P1 ;  /* 0x0000000000ff7886 */ /* 0x000fe20000800000 */
[----:B------:R-:W-:Y:S04]  /*5d80*/  UMOV UR20, UR36 ;  /* 0x0000002400147c82 */ /* 0x000fe80008000000 */
[----:B------:R-:W-:Y:S02]  /*5d90*/  IMAD.U32 R10, RZ, RZ, UR5 ;  /* 0x00000005ff0a7e24 */ /* 0x000fe4000f8e00ff */
[----:B------:R-:W-:Y:S03]  /*5da0*/  IMAD.U32 R11, RZ, RZ, UR4 ;  /* 0x00000004ff0b7e24 */ /* 0x000fe6000f8e00ff */
[----:B------:R-:W-:Y:S02]  /*5db0*/  @!P1 R2UR UR4, R10 ;  /* 0x000000000a0492ca */ /* 0x000fe400000e0000 */
[----:B------:R-:W-:Y:S11]  /*5dc0*/  @!P1 R2UR UR5, R11 ;  /* 0x000000000b0592ca */ /* 0x000ff600000e0000 */
[----:B------:R-:W-:Y:S02]  /*5dd0*/  @!UPT UIADD3 URZ, UPT, UPT, URZ, URZ, URZ ;  /* 0x000000fffffff290 */ /* 0x000fe4000fffe0ff */
[----:B------:R2:W-:Y:S01]  /*5de0*/  @!UP0 UTMALDG.3D [UR16], [UR4], desc[UR6] ;  /* 0x00000610040085b4 */ /* 0x0005e20008011000 */
[----:B------:R2:W-:Y:S01]  /*5df0*/  @!P1 SYNCS.ARRIVE.TRANS64.RED.A0TR RZ, [UR21+0x220], R0 ;  /* 0x00022000ffff99a7 */ /* 0x0005e20008300415 */
[----:B------:R-:W-:Y:S01]  /*5e00*/  SYNCS.ARRIVE.TRANS64.RED.A1T0 RZ, [UR34], RZ ;  /* 0x000000ffffff79a7 */ /* 0x000fe20008100422 */
[----:B------:R-:W3:Y:S02]  /*5e10*/  SYNCS.PHASECHK.TRANS64.TRYWAIT P0, [UR21+0x238], R9 ;  /* 0x00023809ff0075a7 */ /* 0x000ee40008001115 */
[----:B--23--:R-:W-:Y:S05]  /*5e20*/  @!P0 BRA `(.L_x_113) ;  /* 0x00000040006c8947 */ /* 0x00cfea0003800000 */
.L_x_235:
[----:B------:R-:W-:Y:S01]  /*5e30*/  @!P1 IADD3 R6, P0, PT, R16, 0x580, RZ ;  /* 0x0000058010069810 */ /* 0x000fe20007f1e0ff */
[----:B------:R-:W-:Y:S01]  /*5e40*/  VOTEU.ALL UP0, P1 ;  /* 0x0000000000ff7886 */ /* 0x000fe20000800000 */
[----:B------:R-:W-:Y:S01]  /*5e50*/  UMOV UR6, 0x0 ;  /* 0x0000000000067882 */ /* 0x000fe20000000000 */
[----:B------:R-:W-:Y:S01]  /*5e60*/  UMOV UR7, 0x10000000 ;  /* 0x1000000000077882 */ /* 0x000fe20000000000 */
[----:B------:R-:W-:Y:S01]  /*5e70*/  @!P1 R2UR UR5, R6 ;  /* 0x00000000060592ca */ /* 0x000fe200000e0000 */
[----:B--2---:R-:W-:Y:S01]  /*5e80*/  @!P1 IMAD.X R0, RZ, RZ, R17, P0 ;  /* 0x000000ffff009224 */ /* 0x004fe200000e0611 */
[----:B------:R-:W-:Y:S01]  /*5e90*/  @!UP0 UIADD3 UR10, UPT, UPT, UR18, 0x40, URZ ;  /* 0x00000040120a8890 */ /* 0x000fe2000fffe0ff */
[----:B------:R-:W-:Y:S01]  /*5ea0*/  ISETP.NE.AND P0, PT, R14, 0x2, PT ;  /* 0x000000020e00780c */ /* 0x000fe20003f05270 */
[----:B------:R-:W-:Y:S01]  /*5eb0*/  @!UP0 UIADD3 UR8, UPT, UPT, UR21, 0x1400, URZ ;  /* 0x0000140015088890 */ /* 0x000fe2000fffe0ff */
[----:B------:R-:W-:Y:S01]  /*5ec0*/  LOP3.LUT R15, R15, 0x1, RZ, 0x3c, !PT ;  /* 0x000000010f0f7812 */ /* 0x000fe200078e3cff */
[----:B------:R-:W-:Y:S01]  /*5ed0*/  @!UP0 UIADD3 UR9, UPT, UPT, UR21, 0x228, URZ ;  /* 0x0000022815098890 */ /* 0x000fe2000fffe0ff */
[----:B------:R-:W-:Y:S01]  /*5ee0*/  @!P1 R2UR UR4, R0 ;  /* 0x00000000000492ca */ /* 0x000fe200000e0000 */
[----:B------:R-:W-:Y:S01]  /*5ef0*/  VOTEU.ALL UP0, P1 ;  /* 0x0000000000ff7886 */ /* 0x000fe20000800000 */
[----:B------:R-:W-:Y:S01]  /*5f00*/  UMOV UR11, UR19 ;  /* 0x00000013000b7c82 */ /* 0x000fe20008000000 */
[----:B------:R-:W-:Y:S01]  /*5f10*/  UMOV UR12, UR36 ;  /* 0x00000024000c7c82 */ /* 0x000fe20008000000 */
[----:B------:R-:W-:Y:S01]  /*5f20*/  SEL R0, RZ, 0x1, P0 ;  /* 0x00000001ff007807 */ /* 0x000fe20000000000 */
[----:B------:R-:W-:Y:S01]  /*5f30*/  UIADD3 UR20, UPT, UPT, UR13, UR62, URZ ;  /* 0x0000003e0d147290 */ /* 0x000fe2000fffe0ff */
[----:B------:R-:W-:Y:S01]  /*5f40*/  IMAD.U32 R8, RZ, RZ, UR5 ;  /* 0x00000005ff087e24 */ /* 0x000fe2000f8e00ff */
[----:B------:R-:W-:Y:S01]  /*5f50*/  SEL R14, R14, RZ, P0 ;  /* 0x000000ff0e0e7207 */ /* 0x000fe20000000000 */
[----:B------:R-:W-:Y:S01]  /*5f60*/  UIADD3 UR16, UPT, UPT, UR14, UR59, URZ ;  /* 0x0000003b0e107290 */ /* 0x000fe2000fffe0ff */
[----:B------:R-:W-:Y:S01]  /*5f70*/  LOP3.LUT R13, R13, R0, RZ, 0x3c, !PT ;  /* 0x000000000d0d7212 */ /* 0x000fe200078e3cff */
[----:B------:R-:W-:Y:S01]  /*5f80*/  UPLOP3.LUT UP3, UPT, UPT, UPT, UPT, 0x80, 0x8 ;  /* 0x000000000008789c */ /* 0x000fe20003f6f070 */
[----:B------:R-:W-:Y:S02]  /*5f90*/  UMOV UR36, UR26 ;  /* 0x0000001a00247c82 */ /* 0x000fe40008000000 */
[----:B------:R-:W-:Y:S01]  /*5fa0*/  IMAD.U32 R9, RZ, RZ, UR4 ;  /* 0x00000004ff097e24 */ /* 0x000fe2000f8e00ff */
[----:B------:R-:W-:Y:S04]  /*5fb0*/  @!P1 R2UR UR4, R8 ;  /* 0x00000000080492ca */ /* 0x000fe800000e0000 */
[----:B------:R-:W-:Y:S11]  /*5fc0*/  @!P1 R2UR UR5, R9 ;  /* 0x00000000090592ca */ /* 0x000ff600000e0000 */
[----:B------:R-:W-:Y:S02]  /*5fd0*/  @!UPT UIADD3 URZ, UPT, UPT, URZ, URZ, URZ ;  /* 0x000000fffffff290 */ /* 0x000fe4000fffe0ff */
[----:B------:R2:W-:Y:S01]  /*5fe0*/  @!UP0 UTMALDG.3D [UR8], [UR4], desc[UR6] ;  /* 0x00000608040085b4 */ /* 0x0005e20008011000 */
[----:B------:R2:W-:Y:S01]  /*5ff0*/  @!P1 SYNCS.ARRIVE.TRANS64.RED.A0TR RZ, [UR21+0x228], R7 ;  /* 0x00022807ffff99a7 */ /* 0x0005e20008300415 */
[----:B------:R-:W-:Y:S01]  /*6000*/  SYNCS.ARRIVE.TRANS64.RED.A1T0 RZ, [UR33], RZ ;  /* 0x000000ffffff79a7 */ /* 0x000fe20008100421 */
[----:B------:R-:W-:Y:S05]  /*6010*/  BRA.U UP1, `(.L_x_114) ;  /* 0xfffffff5012c7547 */ /* 0x000fea000b83ffff */
[----:B------:R-:W-:-:S04]  /*6020*/  SHF.L.U32 R3, R15, 0x1f, RZ ;  /* 0x0000001f0f037819 */ /* 0x000fc800000006ff */
[----:B------:R-:W3:Y:S02]  /*6030*/  SYNCS.PHASECHK.TRANS64.TRYWAIT P0, [UR21+0x230], R3 ;  /* 0x00023003ff0075a7 */ /* 0x000ee40008001115 */
[----:B---3--:R-:W-:Y:S05]  /*6040*/  @!P0 BRA `(.L_x_115) ;  /* 0x0000003c00fc8947 */ /* 0x008fea0003800000 */
.L_x_237:
[----:B---3--:R-:W-:-:S07]  /*6050*/  MOV R0, UR21 ;  /* 0x0000001500007c02 */ /* 0x008fce0008000f00 */
.L_x_116:
[----:B---3--:R-:W-:-:S04]  /*6060*/  SHF.L.U32 R3, R15, 0x1f, RZ ;  /* 0x0000001f0f037819 */ /* 0x008fc800000006ff */
[----:B------:R3:W4:Y:S03]  /*6070*/  SYNCS.PHASECHK.TRANS64.TRYWAIT P0, [R0+URZ+0x238], R3 ;  /* 0x00023803000075a7 */ /* 0x00072600080011ff */
[----:B----4-:R-:W-:Y:S05]  /*6080*/  @!P0 NANOSLEEP.SYNCS 0x989680 ;  /* 0x009896800000895d */ /* 0x010fea0003900000 */
[----:B------:R-:W4:Y:S02]  /*6090*/  @!P0 SYNCS.PHASECHK.TRANS64 P0, [R0+URZ+0x238], R3 ;  /* 0x00023803000085a7 */ /* 0x000f2400080010ff */
[----:B-12-4-:R-:W-:Y:S05]  /*60a0*/  @P0 EXIT ;  /* 0x000000000000094d */ /* 0x016fea0003800000 */
[----:B------:R-:W-:Y:S05]  /*60b0*/  BRA `(.L_x_116) ;  /* 0xfffffffc00e87947 */ /* 0x000fea000383ffff */
.L_x_105:
[----:B------:R-:W-:-:S06]  /*60c0*/  UISETP.GE.AND UP0, UPT, UR17, 0x4, UPT ;  /* 0x000000041100788c */ /* 0x000fcc000bf06270 */
[----:B------:R-:W-:-:S13]  /*60d0*/  PLOP3.LUT P0, PT, PT, PT, UP0, 0x80, 0x8 ;  /* 0x000000000008781c */ /* 0x000fda0003f0f008 */
[----:B-1----:R-:W-:Y:S05]  /*60e0*/  @!P0 EXIT ;  /* 0x000000000000894d */ /* 0x002fea0003800000 */
[----:B------:R-:W1:Y:S08]  /*60f0*/  S2UR UR4, SR_CgaCtaId ;  /* 0x00000000000479c3 */ /* 0x000e700000008800 */
[----:B------:R-:W-:Y:S01]  /*6100*/  BAR.SYNC.DEFER_BLOCKING 0x6, 0xa0 ;  /* 0x0182800000007b1d */ /* 0x000fe20000010000 */
[C---:B------:R-:W-:Y:S01]  /*6110*/  IMAD.SHL.U32 R7, R93.reuse, 0x40, RZ ;  /* 0x000000405d077824 */ /* 0x040fe200078e00ff */
[C---:B------:R-:W-:Y:S01]  /*6120*/  LOP3.LUT R95, R93.reuse, 0x60, RZ, 0xc0, !PT ;  /* 0x000000605d5f7812 */ /* 0x040fe200078ec0ff */
[----:B------:R-:W-:-:S02]  /*6130*/  IMAD.SHL.U32 R4, R93, 0x20, RZ ;  /* 0x000000205d047824 */ /* 0x000fc400078e00ff */
[----:B------:R-:W-:Y:S02]  /*6140*/  HFMA2 R36, -RZ, RZ, 0, 0 ;  /* 0x00000000ff247431 */ /* 0x000fe400000001ff */
[----:B------:R-:W-:Y:S01]  /*6150*/  IMAD.SHL.U32 R6, R93, 0x2, RZ ;  /* 0x000000025d067824 */ /* 0x000fe200078e00ff */
[----:B------:R-:W-:Y:S01]  /*6160*/  UMOV UR44, 0x400 ;  /* 0x00000400002c7882 */ /* 0x000fe20000000000 */
[----:B------:R-:W2:Y:S01]  /*6170*/  LDC.64 R82, c[0x0][0x8b0] ;  /* 0x00022c00ff527b82 */ /* 0x000ea20000000a00 */
[----:B------:R-:W-:Y:S01]  /*6180*/  LOP3.LUT R5, R7, 0x180, RZ, 0xc0, !PT ;  /* 0x0000018007057812 */ /* 0x000fe200078ec0ff */
[----:B------:R-:W-:Y:S01]  /*6190*/  IMAD.U32 R37, R93, 0x10000, RZ ;  /* 0x000100005d257824 */ /* 0x000fe200078e00ff */
[----:B------:R-:W-:Y:S01]  /*61a0*/  LOP3.LUT R4, R4, 0xc00, RZ, 0xc0, !PT ;  /* 0x00000c0004047812 */ /* 0x000fe200078ec0ff */
[----:B------:R-:W-:Y:S01]  /*61b0*/  IMAD.MOV.U32 R92, RZ, RZ, RZ ;  /* 0x000000ffff5c7224 */ /* 0x000fe200078e00ff */
[----:B------:R-:W-:Y:S01]  /*61c0*/  LOP3.LUT R6, R5, 0x20, R6, 0xf8, !PT ;  /* 0x0000002005067812 */ /* 0x000fe200078ef806 */
[----:B------:R-:W-:Y:S01]  /*61d0*/  IMAD.SHL.U32 R5, R93, 0x8, RZ ;  /* 0x000000085d057824 */ /* 0x000fe200078e00ff */
[----:B------:R-:W-:Y:S01]  /*61e0*/  LOP3.LUT R4, R4, 0x40, R7, 0xf8, !PT ;  /* 0x0000004004047812 */ /* 0x000fe200078ef807 */
[----:B------:R-:W3:Y:S01]  /*61f0*/  LDC.64 R80, c[0x0][0x8a8] ;  /* 0x00022a00ff507b82 */ /* 0x000ee20000000a00 */
[----:B------:R-:W-:Y:S01]  /*6200*/  LOP3.LUT R37, R37, 0x600000, RZ, 0xc0, !PT ;  /* 0x0060000025257812 */ /* 0x000fe200078ec0ff */
[----:B------:R-:W-:Y:S01]  /*6210*/  IMAD.MOV.U32 R87, RZ, RZ, RZ ;  /* 0x000000ffff577224 */ /* 0x000fe200078e00ff */
[----:B------:R-:W-:-:S02]  /*6220*/  LOP3.LUT R5, R6, 0x30, R5, 0x78, !PT ;  /* 0x0000003006057812 */ /* 0x000fc400078e7805 */
[----:B------:R-:W-:Y:S02]  /*6230*/  CS2R R90, SRZ ;  /* 0x00000000005a7805 */ /* 0x000fe4000001ff00 */
[----:B------:R-:W-:Y:S01]  /*6240*/  LOP3.LUT R4, R4, 0x200, R7, 0xf8, !PT ;  /* 0x0000020004047812 */ /* 0x000fe200078ef807 */
[----:B------:R-:W-:Y:S01]  /*6250*/  IMAD.MOV.U32 R89, RZ, RZ, RZ ;  /* 0x000000ffff597224 */ /* 0x000fe200078e00ff */
[----:B------:R-:W-:Y:S01]  /*6260*/  LOP3.LUT R93, R93, 0x2, RZ, 0xc0, !PT ;  /* 0x000000025d5d7812 */ /* 0x000fe200078ec0ff */
[----:B-1----:R-:W-:Y:S01]  /*6270*/  ULEA UR44, UR4, UR44, 0x18 ;  /* 0x0000002c042c7291 */ /* 0x002fe2000f8ec0ff */
[----:B------:R-:W-:Y:S01]  /*6280*/  LOP3.LUT R71, R4, R5, RZ, 0xfc, !PT ;  /* 0x0000000504477212 */ /* 0x000fe200078efcff */
[----:B------:R-:W1:Y:S01]  /*6290*/  LDCU UR57, c[0x0][0x370] ;  /* 0x00006e00ff3977ac */ /* 0x000e620008000800 */
[----:B------:R-:W-:Y:S01]  /*62a0*/  IADD3 R88, PT, PT, -R93, RZ, RZ ;  /* 0x000000ff5d587210 */ /* 0x000fe20007ffe1ff */
[----:B------:R-:W-:Y:S01]  /*62b0*/  UIADD3 UR4, UPT, UPT, UR44, 0x2400, URZ ;  /* 0x000024002c047890 */ /* 0x000fe2000fffe0ff */
[----:B------:R-:W4:Y:S04]  /*62c0*/  LDCU UR43, c[0x0][0xb0c] ;  /* 0x00016180ff2b77ac */ /* 0x000f280008000800 */
[----:B------:R-:W1:Y:S01]  /*62d0*/  LDS R0, [UR44+0x300] ;  /* 0x0003002cff007984 */ /* 0x000e620008000800 */
[----:B------:R-:W-:Y:S01]  /*62e0*/  IMAD.U32 R94, RZ, RZ, UR4 ;  /* 0x00000004ff5e7e24 */ /* 0x000fe2000f8e00ff */
[----:B------:R-:W1:Y:S01]  /*62f0*/  LDCU UR39, c[0x0][0xb30] ;  /* 0x00016600ff2777ac */ /* 0x000e620008000800 */
[----:B------:R-:W1:Y:S01]  /*6300*/  LDCU.64 UR46, c[0x0][0x888] ;  /* 0x00011100ff2e77ac */ /* 0x000e620008000a00 */
[----:B------:R-:W1:Y:S01]  /*6310*/  LDCU.64 UR40, c[0x0][0xb28] ;  /* 0x00016500ff2877ac */ /* 0x000e620008000a00 */
[----:B------:R-:W1:Y:S01]  /*6320*/  LDCU.64 UR60, c[0x0][0x890] ;  /* 0x00011200ff3c77ac */ /* 0x000e620008000a00 */
[----:B------:R-:W1:Y:S01]  /*6330*/  LDCU.128 UR52, c[0x0][0xb10] ;  /* 0x00016200ff3477ac */ /* 0x000e620008000c00 */
[----:B------:R-:W1:Y:S01]  /*6340*/  LDCU UR56, c[0x0][0x374] ;  /* 0x00006e80ff3877ac */ /* 0x000e620008000800 */
[----:B------:R-:W-:Y:S01]  /*6350*/  UIADD3 UR63, UPT, UPT, UR44, 0x400, URZ ;  /* 0x000004002c3f7890 */ /* 0x000fe2000fffe0ff */
[----:B-1234-:R-:W-:-:S11]  /*6360*/  IMAD.IADD R37, R0, 0x1, R37 ;  /* 0x0000000100257824 */ /* 0x01efd600078e0225 */
.L_x_142:
[----:B------:R-:W-:Y:S02]  /*6370*/  LEA R3, R87, UR44, 0x3 ;  /* 0x0000002c57037c11 */ /* 0x000fe4000f8e18ff */
[----:B------:R-:W-:Y:S02]  /*6380*/  SHF.L.U32 R0, R91, 0x1f, RZ ;  /* 0x0000001f5b007819 */ /* 0x000fe400000006ff */
[----:B------:R-:W-:Y:S02]  /*6390*/  LEA R5, R87, UR44, 0x4 ;  /* 0x0000002c57057c11 */ /* 0x000fe4000f8e20ff */
[----:B-1----:R-:W1:Y:S02]  /*63a0*/  SYNCS.PHASECHK.TRANS64.TRYWAIT P0, [R3+URZ+0x250], R0 ;  /* 0x00025000030075a7 */ /* 0x002e6400080011ff */
[----:B-1----:R-:W-:Y:S05]  /*63b0*/  @!P0 BRA `(.L_x_117) ;  /* 0x0000003c00388947 */ /* 0x002fea0003800000 */
.L_x_238:
        /* <DEDUP_REMOVED lines=11> */
[----:B------:R-:W-:Y:S01]  /*6470*/  PLOP3.LUT P0, PT, PT, PT, UP1, 0x80, 0x8 ;  /* 0x000000000008781c */ /* 0x000fe20003f0f018 */
[----:B------:R-:W-:Y:S11]  /*6480*/  UP2UR UR45, UPR, URZ, 0x2 ;  /* 0x00000002ff2d7883 */ /* 0x000ff60008000000 */
[----:B------:R-:W-:Y:S01]  /*6490*/  @!UPT UIADD3 URZ, UPT, UPT, URZ, URZ, URZ ;  /* 0x000000fffffff290 */ /* 0x000fe2000fffe0ff */
[----:B-1----:R-:W-:Y:S02]  /*64a0*/  @P0 SHF.R.U32.HI R0, RZ, 0x10, R5 ;  /* 0x00000010ff000819 */ /* 0x002fe40000011605 */
        /* <DEDUP_REMOVED lines=12> */
[----:B------:R-:W2:Y:S01]  /*6570*/  LDCU UR12, c[0x0][0xb20] ;  /* 0x00016400ff0c77ac */ /* 0x000ea20008000800 */
[----:B------:R-:W-:Y:S02]  /*6580*/  UIMAD.WIDE.U32 UR4, UR56, UR55, URZ ;  /* 0x00000037380472a5 */ /* 0x000fe4000f8e00ff */
[----:B------:R-:W-:Y:S02]  /*6590*/  UIMAD.WIDE.U32 UR6, UR57, UR52, URZ ;  /* 0x00000034390672a5 */ /* 0x000fe4000f8e00ff */
[----:B------:R-:W-:Y:S02]  /*65a0*/  UISETP.NE.AND UP0, UPT, UR54, 0x1, UPT ;  /* 0x000000013600788c */ /* 0x000fe4000bf05270 */
[----:B------:R-:W-:Y:S02]  /*65b0*/  UIMAD.WIDE.U32 UR8, UR37, UR55, URZ ;  /* 0x00000037250872a5 */ /* 0x000fe4000f8e00ff */
[----:B------:R-:W-:Y:S02]  /*65c0*/  UIMAD.WIDE.U32 UR10, UR38, UR52, URZ ;  /* 0x00000034260a72a5 */ /* 0x000fe4000f8e00ff */
[----:B------:R-:W-:Y:S02]  /*65d0*/  UISETP.NE.AND UP1, UPT, UR43, 0x1, UPT ;  /* 0x000000012b00788c */ /* 0x000fe4000bf25270 */
[----:B------:R-:W-:Y:S01]  /*65e0*/  UISETP.NE.AND UP2, UPT, UR42, 0x1, UPT ;  /* 0x000000012a00788c */ /* 0x000fe2000bf45270 */
[----:B------:R-:W-:Y:S02]  /*65f0*/  UMOV UR4, UR5 ;  /* 0x0000000500047c82 */ /* 0x000fe40008000000 */
[----:B--2---:R-:W-:Y:S03]  /*6600*/  USHF.R.U32.HI UR5, URZ, UR12, UR4 ;  /* 0x0000000cff057299 */ /* 0x004fe60008011604 */
[----:B------:R-:W-:Y:S02]  /*6610*/  UMOV UR4, UR7 ;  /* 0x0000000700047c82 */ /* 0x000fe40008000000 */
[----:B------:R-:W-:Y:S02]  /*6620*/  USHF.R.U32.HI UR7, URZ, UR53, UR4 ;  /* 0x00000035ff077299 */ /* 0x000fe40008011604 */
[----:B------:R-:W-:Y:S02]  /*6630*/  USEL UR4, UR56, UR5, !UP0 ;  /* 0x0000000538047287 */ /* 0x000fe4000c000000 */
[----:B------:R-:W-:Y:S01]  /*6640*/  USEL UR7, UR57, UR7, !UP1 ;  /* 0x0000000739077287 */ /* 0x000fe2000c800000 */
[----:B------:R-:W-:Y:S01]  /*6650*/  UMOV UR5, UR9 ;  /* 0x0000000900057c82 */ /* 0x000fe20008000000 */
[----:B------:R-:W-:Y:S02]  /*6660*/  UIMAD.WIDE.U32 UR8, UR4, UR40, URZ ;  /* 0x00000028040872a5 */ /* 0x000fe4000f8e00ff */
[----:B------:R-:W-:Y:S03]  /*6670*/  USHF.R.U32.HI UR6, URZ, UR12, UR5 ;  /* 0x0000000cff067299 */ /* 0x000fe60008011605 */
[----:B------:R-:W-:Y:S01]  /*6680*/  UMOV UR5, UR11 ;  /* 0x0000000b00057c82 */ /* 0x000fe20008000000 */
[----:B------:R-:W-:Y:S02]  /*6690*/  UIMAD.WIDE.U32 UR10, UR7, UR40, URZ ;  /* 0x00000028070a72a5 */ /* 0x000fe4000f8e00ff */
[----:B------:R-:W-:Y:S02]  /*66a0*/  USHF.R.U32.HI UR12, URZ, UR53, UR5 ;  /* 0x00000035ff0c7299 */ /* 0x000fe40008011605 */
[----:B------:R-:W-:Y:S01]  /*66b0*/  USEL UR6, UR37, UR6, !UP0 ;  /* 0x0000000625067287 */ /* 0x000fe2000c000000 */
[----:B------:R-:W-:Y:S02]  /*66c0*/  UMOV UR5, UR9 ;  /* 0x0000000900057c82 */ /* 0x000fe40008000000 */
[----:B------:R-:W-:Y:S01]  /*66d0*/  UMOV UR10, UR11 ;  /* 0x0000000b000a7c82 */ /* 0x000fe20008000000 */
[----:B------:R-:W-:Y:S02]  /*66e0*/  @UP2 USHF.R.U32.HI UR4, URZ, UR41, UR5 ;  /* 0x00000029ff042299 */ /* 0x000fe40008011605 */
[----:B------:R-:W-:Y:S02]  /*66f0*/  @UP2 USHF.R.U32.HI UR7, URZ, UR41, UR10 ;  /* 0x00000029ff072299 */ /* 0x000fe4000801160a */
[----:B------:R-:W-:Y:S02]  /*6700*/  UIMAD UR4, UR42, UR4, URZ ;  /* 0x000000042a0472a4 */ /* 0x000fe4000f8e02ff */
[----:B------:R-:W-:Y:S02]  /*6710*/  UIMAD.WIDE.U32 UR10, UR6, UR40, URZ ;  /* 0x00000028060a72a5 */ /* 0x000fe4000f8e00ff */
[----:B------:R-:W-:Y:S02]  /*6720*/  USEL UR5, UR38, UR12, !UP1 ;  /* 0x0000000c26057287 */ /* 0x000fe4000c800000 */
[----:B------:R-:W-:Y:S02]  /*6730*/  UIMAD UR8, UR42, UR7, URZ ;  /* 0x000000072a0872a4 */ /* 0x000fe4000f8e02ff */
[----:B------:R-:W-:Y:S03]  /*6740*/  UISETP.GE.AND UP0, UPT, UR6, UR4, UPT ;  /* 0x000000040600728c */ /* 0x000fe6000bf06270 */
[----:B------:R-:W-:Y:S01]  /*6750*/  UMOV UR4, UR11 ;  /* 0x0000000b00047c82 */ /* 0x000fe20008000000 */
[----:B------:R-:W-:Y:S02]  /*6760*/  UISETP.GE.OR UP0, UPT, UR5, UR8, UP0 ;  /* 0x000000080500728c */ /* 0x000fe40008706670 */
[----:B------:R-:W-:Y:S02]  /*6770*/  USHF.R.U32.HI UR4, URZ, UR41, UR4 ;  /* 0x00000029ff047299 */ /* 0x000fe40008011604 */
[----:B------:R-:W-:Y:S02]  /*6780*/  UIMAD.WIDE.U32 UR8, UR5, UR40, URZ ;  /* 0x00000028050872a5 */ /* 0x000fe4000f8e00ff */
[----:B------:R-:W-:Y:S02]  /*6790*/  USEL UR11, UR6, UR4, !UP2 ;  /* 0x00000004060b7287 */ /* 0x000fe4000d000000 */
[----:B------:R-:W-:Y:S02]  /*67a0*/  UIADD3 UR8, UPT, UPT, -UR5, URZ, URZ ;  /* 0x000000ff05087290 */ /* 0x000fe4000fffe1ff */
[----:B------:R-:W-:Y:S01]  /*67b0*/  UIADD3 UR10, UPT, UPT, -UR11, URZ, URZ ;  /* 0x000000ff0b0a7290 */ /* 0x000fe2000fffe1ff */
[----:B------:R-:W-:Y:S01]  /*67c0*/  @!UP0 UMOV UR4, UR9 ;  /* 0x0000000900048c82 */ /* 0x000fe20008000000 */
[----:B------:R-:W-:Y:S02]  /*67d0*/  UIADD3 UR9, UPT, UPT, -UR6, URZ, URZ ;  /* 0x000000ff06097290 */ /* 0x000fe4000fffe1ff */
[----:B------:R-:W-:Y:S02]  /*67e0*/  @!UP0 USHF.R.U32.HI UR4, URZ, UR41, UR4 ;  /* 0x00000029ff048299 */ /* 0x000fe40008011604 */
[----:B------:R-:W-:Y:S02]  /*67f0*/  UIMAD UR10, UR42, UR10, UR6 ;  /* 0x0000000a2a0a72a4 */ /* 0x000fe4000f8e0206 */
[----:B------:R-:W-:Y:S04]  /*6800*/  @!UP0 USEL UR4, UR5, UR4, !UP2 ;  /* 0x0000000405048287 */ /* 0x000fe8000d000000 */
[----:B------:R-:W-:Y:S02]  /*6810*/  @!UP0 UIMAD UR10, UR7, UR10, UR4 ;  /* 0x0000000a070a82a4 */ /* 0x000fe4000f8e0204 */
[----:B------:R-:W-:Y:S02]  /*6820*/  @!UP0 UIADD3 UR11, UPT, UPT, UR11, -UR4, URZ ;  /* 0x800000040b0b8290 */ /* 0x000fe4000fffe0ff */
[----:B------:R-:W-:Y:S02]  /*6830*/  UIMAD UR7, UR43, UR8, UR38 ;  /* 0x000000082b0772a4 */ /* 0x000fe4000f8e0226 */
[----:B------:R-:W-:Y:S02]  /*6840*/  @!UP0 UIMAD UR6, UR11, UR42, UR5 ;  /* 0x0000002a0b0682a4 */ /* 0x000fe4000f8e0205 */
[----:B------:R-:W-:Y:S01]  /*6850*/  UIMAD UR4, UR54, UR9, UR37 ;  /* 0x00000009360472a4 */ /* 0x000fe2000f8e0225 */
[----:B------:R-:W-:Y:S02]  /*6860*/  @!UP0 UMOV UR5, UR10 ;  /* 0x0000000a00058c82 */ /* 0x000fe40008000000 */
[----:B------:R-:W-:Y:S02]  /*6870*/  UIMAD UR38, UR5, UR43, UR7 ;  /* 0x0000002b052672a4 */ /* 0x000fe4000f8e0207 */
[----:B------:R-:W-:Y:S11]  /*6880*/  UIMAD UR37, UR6, UR54, UR4 ;  /* 0x00000036062572a4 */ /* 0x000ff6000f8e0204 */
[----:B------:R-:W-:Y:S01]  /*6890*/  @!UPT UIADD3 URZ, UPT, UPT, URZ, URZ, URZ ;  /* 0x000000fffffff290 */ /* 0x000fe2000fffe0ff */
.L_x_118:
[----:B------:R-:W-:Y:S01]  /*68a0*/  UISETP.NE.AND UP0, UPT, UR39, 0x1, UPT ;  /* 0x000000012700788c */ /* 0x000fe2000bf05270 */
[----:B------:R-:W-:Y:S01]  /*68b0*/  IADD3 R87, PT, PT, R87, 0x1, RZ ;  /* 0x0000000157577810 */ /* 0x000fe20007ffe0ff */
[----:B------:R-:W-:Y:S02]  /*68c0*/  USHF.L.U32 UR50, UR16, 0x6, URZ ;  /* 0x0000000610327899 */ /* 0x000fe400080006ff */
[----:B------:R-:W-:Y:S07]  /*68d0*/  USHF.L.U32 UR49, UR20, 0x7, URZ ;  /* 0x0000000714317899 */ /* 0x000fee00080006ff */
[----:B------:R-:W2:Y:S01]  /*68e0*/  @!UP0 LDCU.128 UR12, c[0x0][0xb10] ;  /* 0x00016200ff0c87ac */ /* 0x000ea20008000c00 */
[----:B------:R-:W3:Y:S01]  /*68f0*/  @!UP0 LDCU UR5, c[0x0][0xb0c] ;  /* 0x00016180ff0587ac */ /* 0x000ee20008000800 */
[----:B------:R-:W4:Y:S01]  /*6900*/  @!UP0 LDCU UR10, c[0x0][0xb20] ;  /* 0x00016400ff0a87ac */ /* 0x000f220008000800 */
[----:B--2---:R-:W-:Y:S02]  /*6910*/  UIMAD.WIDE.U32 UR8, UR38, UR12, URZ ;  /* 0x0000000c260872a5 */ /* 0x004fe4000f8e00ff */
[----:B------:R-:W-:Y:S02]  /*6920*/  UIMAD.WIDE.U32 UR6, UR37, UR15, URZ ;  /* 0x0000000f250672a5 */ /* 0x000fe4000f8e00ff */
[----:B------:R-:W-:Y:S03]  /*6930*/  @!UP0 UISETP.NE.AND UP1, UPT, UR14, 0x1, UPT ;  /* 0x000000010e00888c */ /* 0x000fe6000bf25270 */
[----:B------:R-:W-:Y:S01]  /*6940*/  @!UP0 UMOV UR4, UR9 ;  /* 0x0000000900048c82 */ /* 0x000fe20008000000 */
[----:B---3--:R-:W-:Y:S02]  /*6950*/  @!UP0 UISETP.NE.AND UP2, UPT, UR5, 0x1, UPT ;  /* 0x000000010500888c */ /* 0x008fe4000bf45270 */
[----:B------:R-:W-:Y:S01]  /*6960*/  @!UP0 USHF.R.U32.HI UR4, URZ, UR13, UR4 ;  /* 0x0000000dff048299 */ /* 0x000fe20008011604 */
[----:B------:R-:W-:Y:S02]  /*6970*/  @!UP0 UMOV UR6, UR7 ;  /* 0x0000000700068c82 */ /* 0x000fe40008000000 */
[----:B----4-:R-:W-:Y:S02]  /*6980*/  @!UP0 USHF.R.U32.HI UR6, URZ, UR10, UR6 ;  /* 0x0000000aff068299 */ /* 0x010fe40008011606 */
[----:B------:R-:W-:Y:S02]  /*6990*/  @!UP0 USEL UR7, UR38, UR4, !UP2 ;  /* 0x0000000426078287 */ /* 0x000fe4000d000000 */
[----:B------:R-:W-:Y:S04]  /*69a0*/  @!UP0 USEL UR6, UR37, UR6, !UP1 ;  /* 0x0000000625068287 */ /* 0x000fe8000c800000 */
[----:B------:R-:W-:Y:S02]  /*69b0*/  @!UP0 UIADD3 UR4, UPT, UPT, -UR7, UR6, URZ ;  /* 0x0000000607048290 */ /* 0x000fe4000fffe1ff */
[----:B------:R-:W-:Y:S02]  /*69c0*/  @!UP0 UIADD3 UR6, UPT, UPT, UR7, -UR6, URZ ;  /* 0x8000000607068290 */ /* 0x000fe4000fffe0ff */
[----:B------:R-:W-:Y:S02]  /*69d0*/  @!UP0 UIMAD UR38, UR4, UR5, UR38 ;  /* 0x00000005042682a4 */ /* 0x000fe4000f8e0226 */
[----:B------:R-:W-:Y:S02]  /*69e0*/  @!UP0 UIMAD UR37, UR6, UR14, UR37 ;  /* 0x0000000e062582a4 */ /* 0x000fe4000f8e0225 */
[----:B------:R-:W-:Y:S09]  /*69f0*/  ULOP3.LUT UP0, URZ, UR63, 0x1b0, URZ, 0xc0, !UPT ;  /* 0x000001b03fff7892 */ /* 0x000ff2000f80c0ff */
[----:B------:R-:W-:Y:S05]  /*6a00*/  BRA.U !UP0, `(.L_x_119) ;  /* 0x0000000108407547 */ /* 0x000fea000b800000 */
[----:B------:R-:W2:Y:S01]  /*6a10*/  LDCU.64 UR8, c[0x4][0x80] ;  /* 0x01001000ff0877ac */ /* 0x000ea20008000a00 */
[----:B------:R-:W-:Y:S01]  /*6a20*/  MOV R3, 0x0 ;  /* 0x0000000000037802 */ /* 0x000fe20000000f00 */
[----:B------:R-:W-:Y:S02]  /*6a30*/  HFMA2 R12, -RZ, RZ, 0, 5.9604644775390625e-08 ;  /* 0x00000001ff0c7431 */ /* 0x000fe400000001ff */
[----:B------:R-:W-:Y:S02]  /*6a40*/  IMAD.MOV.U32 R8, RZ, RZ, 0x70 ;  /* 0x00000070ff087424 */ /* 0x000fe400078e00ff */
[----:B------:R-:W-:Y:S01]  /*6a50*/  IMAD.MOV.U32 R13, RZ, RZ, RZ ;  /* 0x000000ffff0d7224 */ /* 0x000fe200078e00ff */
[----:B------:R-:W3:Y:S01]  /*6a60*/  LDCU.64 UR6, c[0x4][0x88] ;  /* 0x01001100ff0677ac */ /* 0x000ee20008000a00 */
[----:B------:R-:W4:Y:S01]  /*6a70*/  LDC.64 R2, c[0x4][R3] ;  /* 0x0100000003027b82 */ /* 0x000f220000000a00 */
[----:B------:R-:W1:Y:S01]  /*6a80*/  LDCU.64 UR4, c[0x4][0x8] ;  /* 0x01000100ff0477ac */ /* 0x000e620008000a00 */
[----:B--2---:R-:W-:Y:S01]  /*6a90*/  MOV R5, UR9 ;  /* 0x0000000900057c02 */ /* 0x004fe20008000f00 */
[----:B------:R-:W-:Y:S01]  /*6aa0*/  IMAD.U32 R4, RZ, RZ, UR8 ;  /* 0x00000008ff047e24 */ /* 0x000fe2000f8e00ff */
[----:B---3--:R-:W-:Y:S01]  /*6ab0*/  MOV R7, UR7 ;  /* 0x0000000700077c02 */ /* 0x008fe20008000f00 */
[----:B------:R-:W-:Y:S01]  /*6ac0*/  IMAD.U32 R6, RZ, RZ, UR6 ;  /* 0x00000006ff067e24 */ /* 0x000fe2000f8e00ff */
[----:B-1----:R-:W-:Y:S01]  /*6ad0*/  MOV R11, UR5 ;  /* 0x00000005000b7c02 */ /* 0x002fe20008000f00 */
[----:B------:R-:W-:Y:S02]  /*6ae0*/  IMAD.U32 R10, RZ, RZ, UR4 ;  /* 0x00000004ff0a7e24 */ /* 0x000fe4000f8e00ff */
[----:B------:R-:W-:Y:S07]  /*6af0*/  LEPC R20, `(.L_x_119) ;  /* 0x000000001014794e */ /* 0x000fee0000000000 */
[----:B----45:R-:W-:Y:S05]  /*6b00*/  CALL.ABS.NOINC R2 ;  /* 0x0000000002007343 */ /* 0x030fea0003c00000 */
.L_x_119:
[----:B------:R-:W-:Y:S01]  /*6b10*/  LOP3.LUT P0, RZ, R94, 0x1b0, RZ, 0xc0, !PT ;  /* 0x000001b05eff7812 */ /* 0x000fe2000780c0ff */
[----:B------:R-:W-:Y:S11]  /*6b20*/  BSSY.RECONVERGENT B6, `(.L_x_120) ;  /* 0x0000013000067945 */ /* 0x000ff60003800200 */
[----:B------:R-:W-:Y:S01]  /*6b30*/  @!UPT UIADD3 URZ, UPT, UPT, URZ, URZ, URZ ;  /* 0x000000fffffff290 */ /* 0x000fe2000fffe0ff */
[----:B------:R-:W-:Y:S05]  /*6b40*/  @!P0 BRA `(.L_x_121) ;  /* 0x0000000000408947 */ /* 0x000fea0003800000 */
        /* <DEDUP_REMOVED lines=16> */
.L_x_121:
[----:B------:R-:W-:Y:S05]  /*6c50*/  BSYNC.RECONVERGENT B6 ;  /* 0x0000000000067941 */ /* 0x000fea0003800200 */
.L_x_120:
[----:B------:R-:W-:Y:S01]  /*6c60*/  R2UR UR4, R86 ;  /* 0x00000000560472ca */ /* 0x000fe200000e0000 */
[----:B------:R-:W-:Y:S01]  /*6c70*/  UISETP.NE.U32.AND UP0, UPT, UR60, URZ, UPT ;  /* 0x000000ff3c00728c */ /* 0x000fe2000bf05070 */
[----:B------:R-:W-:Y:S02]  /*6c80*/  ISETP.NE.U32.AND P4, PT, R82, RZ, PT ;  /* 0x000000ff5200720c */ /* 0x000fe40003f85070 */
[----:B------:R-:W-:Y:S01]  /*6c90*/  ISETP.NE.U32.AND P2, PT, RZ, UR46, PT ;  /* 0x0000002eff007c0c */ /* 0x000fe2000bf45070 */
[----:B------:R-:W-:Y:S01]  /*6ca0*/  UISETP.NE.AND.EX UP1, UPT, UR61, URZ, UPT, UP0 ;  /* 0x000000ff3d00728c */ /* 0x000fe2000bf25300 */
[----:B------:R-:W-:Y:S01]  /*6cb0*/  ISETP.NE.AND.EX P4, PT, R83, RZ, PT, P4 ;  /* 0x000000ff5300720c */ /* 0x000fe20003f85340 */
[----:B------:R-:W-:Y:S01]  /*6cc0*/  UPLOP3.LUT UP0, UPT, UPT, UPT, UPT, 0x40, 0x4 ;  /* 0x000000000004789c */ /* 0x000fe20003f0e870 */
[----:B------:R-:W-:Y:S05]  /*6cd0*/  ISETP.NE.AND.EX P2, PT, RZ, UR47, PT, P2 ;  /* 0x0000002fff007c0c */ /* 0x000fea000bf45320 */
[----:B------:R-:W-:Y:S06]  /*6ce0*/  UISETP.NE.AND UP2, UPT, UR4, URZ, UPT ;  /* 0x000000ff0400728c */ /* 0x000fec000bf45270 */
[----:B------:R-:W-:Y:S05]  /*6cf0*/  PLOP3.LUT P1, PT, PT, PT, UP2, 0x80, 0x8 ;  /* 0x000000000008781c */ /* 0x000fea0003f2f028 */
[----:B------:R-:W-:Y:S06]  /*6d00*/  @UP2 UPLOP3.LUT UP0, UPT, UPT, UPT, UP1, 0x80, 0x8 ;  /* 0x000000000008289c */ /* 0x000fec0003f0f010 */
[----:B------:R-:W-:Y:S01]  /*6d10*/  PLOP3.LUT P0, PT, PT, PT, UP0, 0x80, 0x8 ;  /* 0x000000000008781c */ /* 0x000fe20003f0f008 */
[----:B------:R-:W-:Y:S01]  /*6d20*/  @!UPT UIADD3 URZ, UPT, UPT, URZ, URZ, URZ ;  /* 0x000000fffffff290 */ /* 0x000fe2000fffe0ff */
[----:B------:R-:W-:Y:S11]  /*6d30*/  BRA.U !UP1, `(.L_x_122) ;  /* 0x00000001093c7547 */ /* 0x000ff6000b800000 */
[----:B------:R-:W-:Y:S01]  /*6d40*/  UISETP.NE.U32.AND UP0, UPT, UR46, URZ, UPT ;  /* 0x000000ff2e00728c */ /* 0x000fe2000bf05070 */
[----:B-1----:R-:W-:Y:S01]  /*6d50*/  HFMA2 R0, -RZ, RZ, 0, 5.9604644775390625e-08 ;  /* 0x00000001ff007431 */ /* 0x002fe200000001ff */
[----:B------:R-:W1:Y:S01]  /*6d60*/  LDCU.64 UR8, c[0x0][0x358] ;  /* 0x00006b00ff0877ac */ /* 0x000e620008000a00 */
[----:B------:R-:W-:Y:S01]  /*6d70*/  IMAD.MOV.U32 R84, RZ, RZ, 0x1 ;  /* 0x00000001ff547424 */ /* 0x000fe200078e00ff */
[----:B------:R-:W-:Y:S06]  /*6d80*/  UISETP.NE.AND.EX UP0, UPT, UR47, URZ, UPT, UP0 ;  /* 0x000000ff2f00728c */ /* 0x000fec000bf05300 */
[----:B------:R-:W-:Y:S05]  /*6d90*/  PLOP3.LUT P3, PT, PT, PT, UP0, 0x80, 0x8 ;  /* 0x000000000008781c */ /* 0x000fea0003f6f008 */
[----:B------:R-:W2:Y:S01]  /*6da0*/  @UP0 LDCU.64 UR4, c[0x0][0x888] ;  /* 0x00011100ff0407ac */ /* 0x000ea20008000a00 */
[----:B------:R-:W-:Y:S07]  /*6db0*/  @UP0 UIMAD UR6, UR36, UR60, URZ ;  /* 0x0000003c240602a4 */ /* 0x000fee000f8e02ff */
[----:B------:R-:W-:Y:S01]  /*6dc0*/  @!P3 PRMT R84, R0, 0x7610, R84 ;  /* 0x000076100054b816 */ /* 0x000fe20000000054 */
[----:B--2---:R-:W-:Y:S06]  /*6dd0*/  @UP0 UIMAD.WIDE UR4, UR6, 0x4, UR4 ;  /* 0x00000004060408a5 */ /* 0x004fec000f8e0204 */
[----:B------:R-:W-:Y:S01]  /*6de0*/  IMAD.U32 R2, RZ, RZ, UR4 ;  /* 0x00000004ff027e24 */ /* 0x000fe2000f8e00ff */
[----:B------:R-:W-:Y:S04]  /*6df0*/  MOV R3, UR5 ;  /* 0x0000000500037c02 */ /* 0x000fe80008000f00 */
[----:B------:R-:W2:Y:S01]  /*6e00*/  @!UP0 LDCU UR4, c[0x0][0x880] ;  /* 0x00011000ff0487ac */ /* 0x000ea20008000800 */
[----:B-1---5:R3:W5:Y:S02]  /*6e10*/  @P3 LDG.E R41, desc[UR8][R2.64] ;  /* 0x0000000802293981 */ /* 0x022764000c1e1900 */
[----:B--23--:R-:W-:Y:S02]  /*6e20*/  @!P3 IMAD.U32 R41, RZ, RZ, UR4 ;  /* 0x00000004ff29be24 */ /* 0x00cfe4000f8e00ff */
.L_x_122:
[----:B------:R-:W-:Y:S05]  /*6e30*/  @!P4 BRA `(.L_x_123) ;  /* 0x000000000024c947 */ /* 0x000fea0003800000 */
[----:B------:R-:W-:Y:S01]  /*6e40*/  ISETP.NE.U32.AND P3, PT, R80, RZ, PT ;  /* 0x000000ff5000720c */ /* 0x000fe20003f65070 */
[----:B------:R-:W2:Y:S03]  /*6e50*/  LDCU.64 UR4, c[0x0][0x358] ;  /* 0x00006b00ff0477ac */ /* 0x000ea60008000a00 */
[----:B------:R-:W-:Y:S11]  /*6e60*/  ISETP.NE.AND.EX P3, PT, R81, RZ, PT, P3 ;  /* 0x000000ff5100720c */ /* 0x000ff60003f65330 */
[----:B------:R-:W-:Y:S02]  /*6e70*/  @!UPT UIADD3 URZ, UPT, UPT, URZ, URZ, URZ ;  /* 0x000000fffffff290 */ /* 0x000fe4000fffe0ff */
[----:B------:R-:W3:Y:S01]  /*6e80*/  @P3 LDC.64 R2, c[0x0][0x8a8] ;  /* 0x00022a00ff023b82 */ /* 0x000ee20000000a00 */
[----:B-1----:R-:W-:Y:S04]  /*6e90*/  @P3 IMAD R0, R82, UR36, RZ ;  /* 0x0000002452003c24 */ /* 0x002fe8000f8e02ff */
[----:B---3--:R-:W-:Y:S05]  /*6ea0*/  @P3 IMAD.WIDE R2, R0, 0x4, R2 ;  /* 0x0000000400023825 */ /* 0x008fea00078e0202 */
[----:B--2--5:R2:W5:Y:S02]  /*6eb0*/  @P3 LDG.E R38, desc[UR4][R2.64] ;  /* 0x0000000402263981 */ /* 0x024564000c1e1900 */
[----:B--2---:R-:W3:Y:S02]  /*6ec0*/  @!P3 LDC R38, c[0x0][0x8a0] ;  /* 0x00022800ff26bb82 */ /* 0x004ee40000000800 */
.L_x_123:
[----:B-----5:R-:W-:Y:S01]  /*6ed0*/  FSETP.NEU.AND P4, PT, R41, RZ, PT ;  /* 0x000000ff2900720b */ /* 0x020fe20003f8d000 */
[----:B------:R-:W-:Y:S01]  /*6ee0*/  BSSY B1, `(.L_x_124) ;  /* 0x0000042000017945 */ /* 0x000fe20003800000 */
[----:B------:R-:W-:Y:S01]  /*6ef0*/  SEL R5, RZ, 0xffffffff, P2 ;  /* 0xffffffffff057807 */ /* 0x000fe20001000000 */
[----:B------:R-:W-:Y:S01]  /*6f00*/  IMAD.MOV.U32 R102, RZ, RZ, 0x1 ;  /* 0x00000001ff667424 */ /* 0x000fe200078e00ff */
[----:B------:R-:W-:Y:S02]  /*6f10*/  LOP3.LUT P3, RZ, R84, 0xff, RZ, 0xc0, !PT ;  /* 0x000000ff54ff7812 */ /* 0x000fe4000786c0ff */
[----:B------:R-:W-:Y:S02]  /*6f20*/  CS2R R78, SRZ ;  /* 0x00000000004e7805 */ /* 0x000fe4000001ff00 */
[----:B------:R-:W-:Y:S02]  /*6f30*/  @P1 SEL R4, RZ, 0xffffffff, P4 ;  /* 0xffffffffff041807 */ /* 0x000fe40002000000 */
[----:B------:R-:W-:Y:S02]  /*6f40*/  CS2R R76, SRZ ;  /* 0x00000000004c7805 */ /* 0x000fe4000001ff00 */
[----:B------:R-:W-:Y:S02]  /*6f50*/  LEA R2, R90, UR44, 0x3 ;  /* 0x0000002c5a027c11 */ /* 0x000fe4000f8e18ff */
[----:B------:R-:W-:Y:S02]  /*6f60*/  CS2R R74, SRZ ;  /* 0x00000000004a7805 */ /* 0x000fe4000001ff00 */
[----:B------:R-:W-:Y:S02]  /*6f70*/  @P0 SEL R4, R5, R4, !P3 ;  /* 0x0000000405040207 */ /* 0x000fe40005800000 */
[----:B------:R-:W-:Y:S02]  /*6f80*/  CS2R R72, SRZ ;  /* 0x0000000000487805 */ /* 0x000fe4000001ff00 */
[----:B------:R-:W-:Y:S02]  /*6f90*/  LEA R100, R36, UR44, 0x3 ;  /* 0x0000002c24647c11 */ /* 0x000fe4000f8e18ff */
[----:B------:R-:W-:Y:S02]  /*6fa0*/  @P1 LOP3.LUT R4, R4, 0x1, RZ, 0xc0, !PT ;  /* 0x0000000104041812 */ /* 0x000fe400078ec0ff */
[----:B------:R-:W-:Y:S02]  /*6fb0*/  SHF.L.U32 R3, R92, 0x1f, RZ ;  /* 0x0000001f5c037819 */ /* 0x000fe400000006ff */
[----:B------:R-:W-:Y:S02]  /*6fc0*/  ISETP.NE.U32.OR P6, PT, R4, 0x1, !P1 ;  /* 0x000000010400780c */ /* 0x000fe40004fc5470 */
[----:B------:R-:W-:Y:S02]  /*6fd0*/  PLOP3.LUT P2, PT, PT, PT, UP1, 0x80, 0x8 ;  /* 0x000000000008781c */ /* 0x000fe40003f4f018 */
[C---:B------:R-:W-:Y:S02]  /*6fe0*/  LEA.HI R39, R36.reuse, R36, RZ, 0x1 ;  /* 0x0000002424277211 */ /* 0x040fe400078f08ff */
[----:B------:R-:W-:Y:S02]  /*6ff0*/  SEL R4, RZ, 0xffffffff, P4 ;  /* 0xffffffffff047807 */ /* 0x000fe40002000000 */
[----:B------:R-:W-:Y:S01]  /*7000*/  P2R R96, PR, RZ, 0x40 ;  /* 0x00000040ff607803 */ /* 0x000fe20000000000 */
[C---:B-1----:R-:W-:Y:S01]  /*7010*/  IMAD.SHL.U32 R0, R39.reuse, 0x40, RZ ;  /* 0x0000004027007824 */ /* 0x042fe200078e00ff */
[----:B------:R-:W-:Y:S03]  /*7020*/  LOP3.LUT R39, R39, 0xffe, RZ, 0xc0, !PT ;  /* 0x00000ffe27277812 */ /* 0x000fe600078ec0ff */
[----:B------:R-:W-:Y:S02]  /*7030*/  @P6 SHF.L.U32 R7, R89, 0x1f, RZ ;  /* 0x0000001f59076819 */ /* 0x000fe400000006ff */
[----:B------:R-:W-:Y:S01]  /*7040*/  @P2 SEL R4, R5, R4, !P3 ;  /* 0x0000000405042207 */ /* 0x000fe20005800000 */
[----:B------:R-:W-:Y:S01]  /*7050*/  IMAD.IADD R39, R36, 0x1, -R39 ;  /* 0x0000000124277824 */ /* 0x000fe200078e0a27 */
[----:B------:R-:W1:Y:S01]  /*7060*/  @P6 SYNCS.PHASECHK.TRANS64.TRYWAIT P1, [R2+URZ+0x220], R7 ;  /* 0x00022007020065a7 */ /* 0x000e6200080211ff */
[----:B------:R-:W-:Y:S02]  /*7070*/  LOP3.LUT R0, R0, 0xffffff80, RZ, 0xc0, !PT ;  /* 0xffffff8000007812 */ /* 0x000fe400078ec0ff */
[----:B------:R-:W-:Y:S03]  /*7080*/  LOP3.LUT R4, R4, 0x1, RZ, 0xc0, !PT ;  /* 0x0000000104047812 */ /* 0x000fe600078ec0ff */
[----:B------:R-:W-:Y:S01]  /*7090*/  IMAD.IADD R0, R37, 0x1, R0 ;  /* 0x0000000125007824 */ /* 0x000fe200078e0200 */
[----:B------:R-:W-:Y:S03]  /*70a0*/  ISETP.NE.U32.AND P5, PT, R4, 0x1, PT ;  /* 0x000000010400780c */ /* 0x000fe60003fa5070 */
[----:B------:R-:W-:Y:S01]  /*70b0*/  IMAD R39, R39, 0x100000, R0 ;  /* 0x0010000027277824 */ /* 0x000fe200078e0200 */
[----:B------:R-:W-:Y:S01]  /*70c0*/  P2R R103, PR, RZ, 0x20 ;  /* 0x00000020ff677803 */ /* 0x000fe20000000000 */
[----:B------:R2:W4:Y:S01]  /*70d0*/  SYNCS.PHASECHK.TRANS64.TRYWAIT P0, [R100+URZ+0x270], R3 ;  /* 0x00027003640075a7 */ /* 0x00052200080011ff */
[----:B-1----:R-:W-:Y:S01]  /*70e0*/  @P6 SEL R102, RZ, 0x1, !P1 ;  /* 0x00000001ff666807 */ /* 0x002fe20004800000 */
[----:B--2---:R-:W-:Y:S06]  /*70f0*/  @!P6 BRA `(.L_x_125) ;  /* 0x000000000080e947 */ /* 0x004fec0003800000 */
[----:B------:R-:W-:Y:S01]  /*7100*/  @P5 IMAD R6, R90, 0x1000, R71 ;  /* 0x000010005a065824 */ /* 0x000fe200078e0247 */
[----:B------:R-:W1:Y:S01]  /*7110*/  S2R R0, SR_CgaCtaId ;  /* 0x0000000000007919 */ /* 0x000e620000008800 */
[----:B------:R-:W-:Y:S01]  /*7120*/  ISETP.NE.AND P1, PT, R102, RZ, PT ;  /* 0x000000ff6600720c */ /* 0x000fe20003f25270 */
[----:B------:R-:W-:Y:S01]  /*7130*/  BSSY B0, `(.L_x_126) ;  /* 0x000000b000007945 */ /* 0x000fe20003800000 */
[----:B------:R-:W-:Y:S01]  /*7140*/  @P5 VIADD R4, R6, UR44 ;  /* 0x0000002c06045c36 */ /* 0x000fe20008000000 */
[----:B------:R-:W-:Y:S02]  /*7150*/  CS2R R74, SRZ ;  /* 0x00000000004a7805 */ /* 0x000fe4000001ff00 */
[----:B------:R-:W-:Y:S02]  /*7160*/  CS2R R72, SRZ ;  /* 0x0000000000487805 */ /* 0x000fe4000001ff00 */
[----:B------:R-:W-:Y:S01]  /*7170*/  CS2R R78, SRZ ;  /* 0x00000000004e7805 */ /* 0x000fe2000001ff00 */
[----:B------:R-:W-:Y:S01]  /*7180*/  @P5 IMAD R4, R93, -0x10, R4 ;  /* 0xfffffff05d045824 */ /* 0x000fe200078e0204 */
[----:B------:R-:W-:Y:S04]  /*7190*/  CS2R R76, SRZ ;  /* 0x00000000004c7805 */ /* 0x000fe8000001ff00 */
[----:B------:R-:W-:Y:S05]  /*71a0*/  @P1 BRA `(.L_x_127) ;  /* 0x00000000000c1947 */ /* 0x000fea0003800000 */
[----:B------:R-:W-:Y:S04]  /*71b0*/  SHF.L.U32 R5, R89, 0x1f, RZ ;  /* 0x0000001f59057819 */ /* 0x000fe800000006ff */
[----:B------:R-:W2:Y:S02]  /*71c0*/  SYNCS.PHASECHK.TRANS64.TRYWAIT P1, [R2+URZ+0x220], R5 ;  /* 0x00022005020075a7 */ /* 0x000ea400080211ff */
[----:B--2---:R-:W-:Y:S05]  /*71d0*/  @!P1 BRA `(.L_x_128) ;  /* 0x0000002c00c49947 */ /* 0x004fea0003800000 */
.L_x_127:
[----:B------:R-:W-:Y:S05]  /*71e0*/  BSYNC B0 ;  /* 0x0000000000007941 */ /* 0x000fea0003800000 */
.L_x_126:
[----:B------:R-:W-:Y:S01]  /*71f0*/  ISETP.NE.AND P1, PT, R103, RZ, PT ;  /* 0x000000ff6700720c */ /* 0x000fe20003f25270 */
[----:B--2---:R-:W-:Y:S02]  /*7200*/  VIADD R5, R2, 0x230 ;  /* 0x0000023002057836 */ /* 0x004fe40000000000 */
[----:B------:R-:W-:Y:S03]  /*7210*/  VIADD R90, R90, 0x1 ;  /* 0x000000015a5a7836 */ /* 0x000fe60000000000 */
[----:B-1----:R-:W-:Y:S07]  /*7220*/  PRMT R0, R0, 0x654, R5 ;  /* 0x0000065400007816 */ /* 0x002fee0000000005 */
[----:B------:R1:W2:Y:S04]  /*7230*/  @P1 LDS.128 R72, [R6+UR44+0x400] ;  /* 0x0004002c06481984 */ /* 0x0002a80008000c00 */
[----:B------:R1:W1:Y:S01]  /*7240*/  @P1 LDS.128 R76, [R4+0x410] ;  /* 0x00041000044c1984 */ /* 0x0002620000000c00 */
[C---:B------:R-:W-:Y:S01]  /*7250*/  ISETP.NE.AND P1, PT, R90.reuse, 0x2, PT ;  /* 0x000000025a00780c */ /* 0x040fe20003f25270 */
[----:B------:R-:W-:Y:S01]  /*7260*/  @!PT LDS RZ, [RZ] ;  /* 0x00000000fffff984 */ /* 0x000fe20000000800 */
[----:B------:R-:W-:Y:S01]  /*7270*/  @!PT LDS RZ, [RZ] ;  /* 0x00000000fffff984 */ /* 0x000fe20000000800 */
[----:B------:R-:W-:Y:S01]  /*7280*/  @!PT LDS RZ, [RZ] ;  /* 0x00000000fffff984 */ /* 0x000fe20000000800 */
[----:B------:R-:W-:Y:S01]  /*7290*/  @!PT LDS RZ, [RZ] ;  /* 0x00000000fffff984 */ /* 0x000fe20000000800 */
[----:B------:R5:W-:Y:S06]  /*72a0*/  MEMBAR.ALL.CTA ;  /* 0x0000000000007992 */ /* 0x000bec0000008000 */
[----:B-----5:R-:W5:Y:S01]  /*72b0*/  FENCE.VIEW.ASYNC.S ;  /* 0x00000000000073c6 */ /* 0x020f620000000000 */
[----:B------:R-:W-:Y:S01]  /*72c0*/  SEL R90, R90, RZ, P1 ;  /* 0x000000ff5a5a7207 */ /* 0x000fe20000800000 */
[----:B-----5:R5:W-:Y:S02]  /*72d0*/  SYNCS.ARRIVE.TRANS64.RED.A1T0 RZ, [R0+URZ], RZ ;  /* 0x000000ff00ff79a7 */ /* 0x020be400081004ff */
[----:B-----5:R-:W-:Y:S04]  /*72e0*/  SEL R0, RZ, 0x1, P1 ;  /* 0x00000001ff007807 */ /* 0x020fe80000800000 */
[----:B--2---:R-:W-:Y:S02]  /*72f0*/  LOP3.LUT R89, R89, R0, RZ, 0x3c, !PT ;  /* 0x0000000059597212 */ /* 0x004fe400078e3cff */
.L_x_125:
[----:B------:R-:W-:Y:S05]  /*7300*/  BSYNC B1 ;  /* 0x0000000000017941 */ /* 0x000fea0003800000 */
.L_x_124:
[----:B------:R-:W-:Y:S04]  /*7310*/  SHF.R.U32.HI R0, RZ, 0x15, R39 ;  /* 0x00000015ff007819 */ /* 0x000fe80000011627 */
[----:B------:R-:W-:Y:S01]  /*7320*/  LOP3.LUT P1, RZ, R0, 0x3, R85, 0x48, !PT ;  /* 0x0000000300ff7812 */ /* 0x000fe20007824855 */
[----:B------:R-:W-:Y:S01]  /*7330*/  @!UPT UIADD3 URZ, UPT, UPT, URZ, URZ, URZ ;  /* 0x000000fffffff290 */ /* 0x000fe2000fffe0ff */
[----:B----4-:R-:W-:Y:S11]  /*7340*/  @P0 BRA `(.L_x_129) ;  /* 0x0000000000080947 */ /* 0x010ff60003800000 */
[----:B------:R-:W2:Y:S02]  /*7350*/  SYNCS.PHASECHK.TRANS64.TRYWAIT P0, [R100+URZ+0x270], R3 ;  /* 0x00027003640075a7 */ /* 0x000ea400080011ff */
[----:B--2---:R-:W-:Y:S05]  /*7360*/  @!P0 BRA `(.L_x_130) ;  /* 0x0000002c00748947 */ /* 0x004fea0003800000 */
.L_x_129:
[----:B------:R-:W-:Y:S05]  /*7370*/  @!P1 BRA `(.L_x_131) ;  /* 0x0000000000409947 */ /* 0x000fea0003800000 */
[----:B------:R-:W4:Y:S01]  /*7380*/  LDCU.64 UR8, c[0x4][0x70] ;  /* 0x01000e00ff0877ac */ /* 0x000f220008000a00 */
[----:B--2---:R-:W-:Y:S01]  /*7390*/  MOV R3, 0x0 ;  /* 0x0000000000037802 */ /* 0x004fe20000000f00 */
[----:B------:R-:W-:Y:S02]  /*73a0*/  HFMA2 R12, -RZ, RZ, 0, 5.9604644775390625e-08 ;  /* 0x00000001ff0c7431 */ /* 0x000fe400000001ff */
[----:B------:R-:W-:Y:S02]  /*73b0*/  IMAD.MOV.U32 R8, RZ, RZ, 0x192 ;  /* 0x00000192ff087424 */ /* 0x000fe400078e00ff */
[----:B------:R-:W-:Y:S01]  /*73c0*/  IMAD.MOV.U32 R13, RZ, RZ, RZ ;  /* 0x000000ffff0d7224 */ /* 0x000fe200078e00ff */
[----:B------:R-:W2:Y:S01]  /*73d0*/  LDCU.64 UR6, c[0x4][0x78] ;  /* 0x01000f00ff0677ac */ /* 0x000ea20008000a00 */
[----:B------:R-:W3:Y:S01]  /*73e0*/  LDC.64 R2, c[0x4][R3] ;  /* 0x0100000003027b82 */ /* 0x000ee20000000a00 */
[----:B------:R-:W5:Y:S01]  /*73f0*/  LDCU.64 UR4, c[0x4][0x10] ;  /* 0x01000200ff0477ac */ /* 0x000f620008000a00 */
[----:B----4-:R-:W-:Y:S01]  /*7400*/  MOV R5, UR9 ;  /* 0x0000000900057c02 */ /* 0x010fe20008000f00 */
[----:B-1----:R-:W-:Y:S01]  /*7410*/  IMAD.U32 R4, RZ, RZ, UR8 ;  /* 0x00000008ff047e24 */ /* 0x002fe2000f8e00ff */
[----:B--2---:R-:W-:Y:S01]  /*7420*/  MOV R7, UR7 ;  /* 0x0000000700077c02 */ /* 0x004fe20008000f00 */
[----:B------:R-:W-:Y:S01]  /*7430*/  IMAD.U32 R6, RZ, RZ, UR6 ;  /* 0x00000006ff067e24 */ /* 0x000fe2000f8e00ff */
[----:B-----5:R-:W-:Y:S01]  /*7440*/  MOV R11, UR5 ;  /* 0x00000005000b7c02 */ /* 0x020fe20008000f00 */
[----:B------:R-:W-:Y:S02]  /*7450*/  IMAD.U32 R10, RZ, RZ, UR4 ;  /* 0x00000004ff0a7e24 */ /* 0x000fe4000f8e00ff */
[----:B------:R-:W-:Y:S07]  /*7460*/  LEPC R20, `(.L_x_131) ;  /* 0x000000001014794e */ /* 0x000fee0000000000 */
[----:B---3--:R-:W-:Y:S05]  /*7470*/  CALL.ABS.NOINC R2 ;  /* 0x0000000002007343 */ /* 0x008fea0003c00000 */
.L_x_131:
[-C--:B------:R-:W-:Y:S01]  /*7480*/  F2FP.F16.E5M2.UNPACK_B R42, R72.reuse ;  /* 0x00000048ff2a723e */ /* 0x080fe200020004ff */
[----:B------:R-:W-:Y:S05]  /*7490*/  WARPSYNC.ALL ;  /* 0x0000000000007948 */ /* 0x000fea0003800000 */
[----:B------:R-:W-:Y:S01]  /*74a0*/  R2UR UR4, R39 ;  /* 0x00000000270472ca */ /* 0x000fe200000e0000 */
[--C-:B------:R-:W-:Y:S01]  /*74b0*/  HADD2.F32 R40, -RZ, R42.reuse.H0_H0 ;  /* 0x2000002aff287230 */ /* 0x100fe20000004100 */
[----:B------:R-:W-:Y:S01]  /*74c0*/  F2FP.F16.E5M2.UNPACK_B R43, R72.H1 ;  /* 0x00000048ff2b723e */ /* 0x000fe200030004ff */
[----:B------:R-:W-:Y:S01]  /*74d0*/  HADD2.F32 R42, -RZ, R42.H1_H1 ;  /* 0x3000002aff2a7230 */ /* 0x000fe20000004100 */
[-C--:B------:R-:W-:Y:S01]  /*74e0*/  F2FP.F16.E5M2.UNPACK_B R45, R73.reuse ;  /* 0x00000049ff2d723e */ /* 0x080fe200020004ff */
[----:B------:R-:W-:Y:S01]  /*74f0*/  BSSY.RECONVERGENT B0, `(.L_x_132) ;  /* 0x0000099000007945 */ /* 0x000fe20003800200 */
[----:B------:R-:W-:Y:S01]  /*7500*/  F2FP.F16.E5M2.UNPACK_B R47, R73.H1 ;  /* 0x00000049ff2f723e */ /* 0x000fe200030004ff */
[--C-:B------:R-:W-:Y:S01]  /*7510*/  HADD2.F32 R44, -RZ, R43.reuse.H0_H0 ;  /* 0x2000002bff2c7230 */ /* 0x100fe20000004100 */
[-C--:B------:R-:W-:Y:S01]  /*7520*/  F2FP.F16.E5M2.UNPACK_B R49, R74.reuse ;  /* 0x0000004aff31723e */ /* 0x080fe200020004ff */
[----:B------:R-:W-:Y:S01]  /*7530*/  HADD2.F32 R46, -RZ, R43.H1_H1 ;  /* 0x3000002bff2e7230 */ /* 0x000fe20000004100 */
[----:B------:R-:W-:Y:S01]  /*7540*/  F2FP.F16.E5M2.UNPACK_B R51, R74.H1 ;  /* 0x0000004aff33723e */ /* 0x000fe200030004ff */
[--C-:B------:R-:W-:Y:S01]  /*7550*/  HADD2.F32 R43, -RZ, R45.reuse.H0_H0 ;  /* 0x2000002dff2b7230 */ /* 0x100fe20000004100 */
[-C--:B------:R-:W-:Y:S01]  /*7560*/  F2FP.F16.E5M2.UNPACK_B R53, R75.reuse ;  /* 0x0000004bff35723e */ /* 0x080fe200020004ff */
[----:B-1----:R-:W-:Y:S01]  /*7570*/  LDTM.16dp32bit_t0_t15.x32 R4, tmem[UR4] ;  /* 0x00000004000479ee */ /* 0x002fe20008a80000 */
[----:B------:R-:W3:Y:S01]  /*7580*/  LDTM.16dp32bit_t16_t31.x32 R4, tmem[UR4+0x20] ;  /* 0x00002004000479ee */ /* 0x000ee20008aa0000 */
[----:B------:R-:W-:Y:S01]  /*7590*/  ISETP.NE.AND P6, PT, R96, RZ, PT ;  /* 0x000000ff6000720c */ /* 0x000fe20003fc5270 */
[----:B------:R-:W-:Y:S01]  /*75a0*/  HADD2.F32 R48, -RZ, R45.H1_H1 ;  /* 0x3000002dff307230 */ /* 0x000fe20000004100 */
[----:B------:R-:W-:Y:S01]  /*75b0*/  IADD3 R109, PT, PT, R71, UR44, RZ ;  /* 0x0000002c476d7c10 */ /* 0x000fe2000fffe0ff */
[----:B------:R-:W-:Y:S01]  /*75c0*/  HADD2.F32 R52, -RZ, R49.H1_H1 ;  /* 0x30000031ff347230 */ /* 0x000fe20000004100 */
[----:B------:R-:W-:Y:S01]  /*75d0*/  SHF.L.U32 R108, R88, 0x4, RZ ;  /* 0x00000004586c7819 */ /* 0x000fe200000006ff */
[----:B------:R-:W-:Y:S01]  /*75e0*/  HADD2.F32 R56, -RZ, R53.H1_H1 ;  /* 0x30000035ff387230 */ /* 0x000fe20000004100 */
[----:B------:R-:W-:Y:S01]  /*75f0*/  F2FP.F16.E5M2.UNPACK_B R55, R75.H1 ;  /* 0x0000004bff37723e */ /* 0x000fe200030004ff */
[--C-:B------:R-:W-:Y:S01]  /*7600*/  HADD2.F32 R45, -RZ, R47.reuse.H0_H0 ;  /* 0x2000002fff2d7230 */ /* 0x100fe20000004100 */
[----:B------:R-:W-:Y:S01]  /*7610*/  IADD3 R101, PT, PT, R109, R108, RZ ;  /* 0x0000006c6d657210 */ /* 0x000fe20007ffe0ff */
[----:B------:R-:W-:Y:S01]  /*7620*/  HADD2.F32 R50, -RZ, R47.H1_H1 ;  /* 0x3000002fff327230 */ /* 0x000fe20000004100 */
[-C--:B------:R-:W-:Y:S01]  /*7630*/  F2FP.F16.E5M2.UNPACK_B R57, R76.reuse ;  /* 0x0000004cff39723e */ /* 0x080fe200020004ff */
[----:B------:R-:W-:Y:S01]  /*7640*/  HADD2.F32 R47, -RZ, R49.H0_H0 ;  /* 0x20000031ff2f7230 */ /* 0x000fe20000004100 */
[----:B------:R-:W-:Y:S01]  /*7650*/  F2FP.F16.E5M2.UNPACK_B R59, R76.H1 ;  /* 0x0000004cff3b723e */ /* 0x000fe200030004ff */
[----:B------:R-:W-:Y:S01]  /*7660*/  HADD2.F32 R49, -RZ, R51.H0_H0 ;  /* 0x20000033ff317230 */ /* 0x000fe20000004100 */
[-C--:B------:R-:W-:Y:S01]  /*7670*/  F2FP.F16.E5M2.UNPACK_B R61, R77.reuse ;  /* 0x0000004dff3d723e */ /* 0x080fe200020004ff */
[----:B------:R-:W-:Y:S01]  /*7680*/  HADD2.F32 R60, -RZ, R57.H1_H1 ;  /* 0x30000039ff3c7230 */ /* 0x000fe20000004100 */
[----:B------:R-:W-:Y:S01]  /*7690*/  F2FP.F16.E5M2.UNPACK_B R63, R77.H1 ;  /* 0x0000004dff3f723e */ /* 0x000fe200030004ff */
[----:B------:R-:W-:Y:S01]  /*76a0*/  HADD2.F32 R54, -RZ, R51.H1_H1 ;  /* 0x30000033ff367230 */ /* 0x000fe20000004100 */
[-C--:B------:R-:W-:Y:S01]  /*76b0*/  F2FP.F16.E5M2.UNPACK_B R65, R78.reuse ;  /* 0x0000004eff41723e */ /* 0x080fe200020004ff */
[----:B------:R-:W-:Y:S01]  /*76c0*/  HADD2.F32 R51, -RZ, R53.H0_H0 ;  /* 0x20000035ff337230 */ /* 0x000fe20000004100 */
[----:B------:R-:W-:Y:S01]  /*76d0*/  F2FP.F16.E5M2.UNPACK_B R67, R78.H1 ;  /* 0x0000004eff43723e */ /* 0x000fe200030004ff */
[----:B------:R-:W-:Y:S01]  /*76e0*/  HADD2.F32 R64, -RZ, R61.H1_H1 ;  /* 0x3000003dff407230 */ /* 0x000fe20000004100 */
[----:B------:R-:W-:Y:S01]  /*76f0*/  ISETP.NE.AND P0, PT, R95, RZ, PT ;  /* 0x000000ff5f00720c */ /* 0x000fe20003f05270 */
[C---:B---3--:R-:W-:Y:S01]  /*7700*/  FMUL R0, R38.reuse, R4 ;  /* 0x0000000426007220 */ /* 0x048fe20000400000 */
[C---:B------:R-:W-:Y:S01]  /*7710*/  FMUL R2, R38.reuse, R5 ;  /* 0x0000000526027220 */ /* 0x040fe20000400000 */
[C---:B------:R-:W-:Y:S01]  /*7720*/  FMUL R4, R38.reuse, R8 ;  /* 0x0000000826047220 */ /* 0x040fe20000400000 */
[C---:B------:R-:W-:Y:S01]  /*7730*/  FMUL R5, R38.reuse, R9 ;  /* 0x0000000926057220 */ /* 0x040fe20000400000 */
[C---:B------:R-:W-:Y:S01]  /*7740*/  FFMA R0, R41.reuse, R40, R0 ;  /* 0x0000002829007223 */ /* 0x040fe20000000000 */
[C---:B------:R-:W-:Y:S01]  /*7750*/  FFMA R2, R41.reuse, R42, R2 ;  /* 0x0000002a29027223 */ /* 0x040fe20000000002 */
[C---:B------:R-:W-:Y:S01]  /*7760*/  FMUL R8, R38.reuse, R12 ;  /* 0x0000000c26087220 */ /* 0x040fe20000400000 */
[C---:B------:R-:W-:Y:S01]  /*7770*/  FMUL R9, R38.reuse, R13 ;  /* 0x0000000d26097220 */ /* 0x040fe20000400000 */
[C---:B------:R-:W-:Y:S01]  /*7780*/  FMUL R12, R38.reuse, R16 ;  /* 0x00000010260c7220 */ /* 0x040fe20000400000 */
[C---:B------:R-:W-:Y:S01]  /*7790*/  FMUL R13, R38.reuse, R17 ;  /* 0x00000011260d7220 */ /* 0x040fe20000400000 */
[C---:B------:R-:W-:Y:S01]  /*77a0*/  FMUL R16, R38.reuse, R20 ;  /* 0x0000001426107220 */ /* 0x040fe20000400000 */
[C---:B------:R-:W-:Y:S01]  /*77b0*/  FMUL R17, R38.reuse, R21 ;  /* 0x0000001526117220 */ /* 0x040fe20000400000 */
[C---:B------:R-:W-:Y:S01]  /*77c0*/  FMUL R20, R38.reuse, R24 ;  /* 0x0000001826147220 */ /* 0x040fe20000400000 */
[C---:B------:R-:W-:Y:S01]  /*77d0*/  FMUL R21, R38.reuse, R25 ;  /* 0x0000001926157220 */ /* 0x040fe20000400000 */
[----:B------:R-:W-:Y:S02]  /*77e0*/  HADD2.F32 R68, -RZ, R65.H1_H1 ;  /* 0x30000041ff447230 */ /* 0x000fe40000004100 */
[C---:B------:R-:W-:Y:S01]  /*77f0*/  FMUL R24, R38.reuse, R28 ;  /* 0x0000001c26187220 */ /* 0x040fe20000400000 */
[C---:B------:R-:W-:Y:S01]  /*7800*/  FMUL R25, R38.reuse, R29 ;  /* 0x0000001d26197220 */ /* 0x040fe20000400000 */
[C---:B------:R-:W-:Y:S01]  /*7810*/  FMUL R28, R38.reuse, R32 ;  /* 0x00000020261c7220 */ /* 0x040fe20000400000 */
[C---:B------:R-:W-:Y:S01]  /*7820*/  FMUL R29, R38.reuse, R33 ;  /* 0x00000021261d7220 */ /* 0x040fe20000400000 */
[C---:B--2---:R-:W-:Y:S01]  /*7830*/  FMUL R3, R38.reuse, R6 ;  /* 0x0000000626037220 */ /* 0x044fe20000400000 */
[C---:B------:R-:W-:Y:S01]  /*7840*/  FMUL R7, R38.reuse, R7 ;  /* 0x0000000726077220 */ /* 0x040fe20000400000 */
[C---:B------:R-:W-:Y:S01]  /*7850*/  FMUL R6, R38.reuse, R10 ;  /* 0x0000000a26067220 */ /* 0x040fe20000400000 */
[C---:B------:R-:W-:Y:S01]  /*7860*/  FMUL R11, R38.reuse, R11 ;  /* 0x0000000b260b7220 */ /* 0x040fe20000400000 */
[C---:B------:R-:W-:Y:S01]  /*7870*/  FFMA R3, R41.reuse, R44, R3 ;  /* 0x0000002c29037223 */ /* 0x040fe20000000003 */
[C---:B------:R-:W-:Y:S01]  /*7880*/  FFMA R7, R41.reuse, R46, R7 ;  /* 0x0000002e29077223 */ /* 0x040fe20000000007 */
[C---:B------:R-:W-:Y:S01]  /*7890*/  FFMA R4, R41.reuse, R43, R4 ;  /* 0x0000002b29047223 */ /* 0x040fe20000000004 */
[----:B------:R-:W-:Y:S01]  /*78a0*/  F2FP.F16.E5M2.UNPACK_B R40, R79 ;  /* 0x0000004fff28723e */ /* 0x000fe200020004ff */
[C---:B------:R-:W-:Y:S01]  /*78b0*/  FFMA R5, R41.reuse, R48, R5 ;  /* 0x0000003029057223 */ /* 0x040fe20000000005 */
[C---:B------:R-:W-:Y:S01]  /*78c0*/  FFMA R6, R41.reuse, R45, R6 ;  /* 0x0000002d29067223 */ /* 0x040fe20000000006 */
[----:B------:R-:W-:Y:S01]  /*78d0*/  F2FP.F16.E5M2.UNPACK_B R42, R79.H1 ;  /* 0x0000004fff2a723e */ /* 0x000fe200030004ff */
[C---:B------:R-:W-:Y:S01]  /*78e0*/  FFMA R11, R41.reuse, R50, R11 ;  /* 0x00000032290b7223 */ /* 0x040fe2000000000b */
[----:B------:R-:W-:Y:S01]  /*78f0*/  FFMA R8, R41, R47, R8 ;  /* 0x0000002f29087223 */ /* 0x000fe20000000008 */
[----:B------:R-:W-:Y:S01]  /*7900*/  F2FP.SATFINITE.E5M2.F32.PACK_AB_MERGE_C R97, R7, R3, RZ ;  /* 0x000000030761723e */ /* 0x000fe200048060ff */
[C---:B------:R-:W-:Y:S01]  /*7910*/  FFMA R9, R41.reuse, R52, R9 ;  /* 0x0000003429097223 */ /* 0x040fe20000000009 */
[----:B------:R-:W-:Y:S01]  /*7920*/  FMUL R10, R38, R14 ;  /* 0x0000000e260a7220 */ /* 0x000fe20000400000 */
[----:B------:R-:W-:Y:S01]  /*7930*/  LEA R109, R90, UR44, 0x3 ;  /* 0x0000002c5a6d7c11 */ /* 0x000fe2000f8e18ff */
[----:B------:R-:W-:Y:S01]  /*7940*/  FMUL R15, R38, R15 ;  /* 0x0000000f260f7220 */ /* 0x000fe20000400000 */
[--C-:B------:R-:W-:Y:S01]  /*7950*/  HADD2.F32 R53, -RZ, R55.reuse.H0_H0 ;  /* 0x20000037ff357230 */ /* 0x100fe20000004100 */
[----:B------:R-:W-:Y:S01]  /*7960*/  F2FP.SATFINITE.E5M2.F32.PACK_AB_MERGE_C R96, R2, R0, R97 ;  /* 0x000000000260723e */ /* 0x000fe20004806061 */
[----:B------:R-:W-:Y:S01]  /*7970*/  FFMA R10, R41, R49, R10 ;  /* 0x00000031290a7223 */ /* 0x000fe2000000000a */
[----:B------:R-:W-:Y:S01]  /*7980*/  F2FP.SATFINITE.E5M2.F32.PACK_AB_MERGE_C R97, R11, R6, RZ ;  /* 0x000000060b61723e */ /* 0x000fe200048060ff */
[C---:B------:R-:W-:Y:S01]  /*7990*/  FFMA R15, R41.reuse, R54, R15 ;  /* 0x00000036290f7223 */ /* 0x040fe2000000000f */
[C---:B------:R-:W-:Y:S01]  /*79a0*/  FFMA R12, R41.reuse, R51, R12 ;  /* 0x00000033290c7223 */ /* 0x040fe2000000000c */
[----:B------:R-:W-:Y:S01]  /*79b0*/  FFMA R13, R41, R56, R13 ;  /* 0x00000038290d7223 */ /* 0x000fe2000000000d */
[----:B------:R-:W-:Y:S01]  /*79c0*/  F2FP.SATFINITE.E5M2.F32.PACK_AB_MERGE_C R97, R5, R4, R97 ;  /* 0x000000040561723e */ /* 0x000fe20004806061 */
[----:B------:R-:W-:Y:S01]  /*79d0*/  HADD2.F32 R58, -RZ, R55.H1_H1 ;  /* 0x30000037ff3a7230 */ /* 0x000fe20000004100 */
[----:B------:R-:W-:Y:S01]  /*79e0*/  F2FP.SATFINITE.E5M2.F32.PACK_AB_MERGE_C R98, R15, R10, RZ ;  /* 0x0000000a0f62723e */ /* 0x000fe200048060ff */
[----:B------:R-:W-:Y:S02]  /*79f0*/  HADD2.F32 R55, -RZ, R57.H0_H0 ;  /* 0x20000039ff377230 */ /* 0x000fe40000004100 */
[C---:B------:R-:W-:Y:S01]  /*7a00*/  FMUL R14, R38.reuse, R18 ;  /* 0x00000012260e7220 */ /* 0x040fe20000400000 */
[C---:B------:R-:W-:Y:S01]  /*7a10*/  FMUL R19, R38.reuse, R19 ;  /* 0x0000001326137220 */ /* 0x040fe20000400000 */
[--C-:B------:R-:W-:Y:S02]  /*7a20*/  HADD2.F32 R57, -RZ, R59.reuse.H0_H0 ;  /* 0x2000003bff397230 */ /* 0x100fe40000004100 */
[C---:B------:R-:W-:Y:S01]  /*7a30*/  FMUL R18, R38.reuse, R22 ;  /* 0x0000001626127220 */ /* 0x040fe20000400000 */
[C---:B------:R-:W-:Y:S01]  /*7a40*/  FFMA R14, R41.reuse, R53, R14 ;  /* 0x00000035290e7223 */ /* 0x040fe2000000000e */
[----:B------:R-:W-:Y:S02]  /*7a50*/  HADD2.F32 R62, -RZ, R59.H1_H1 ;  /* 0x3000003bff3e7230 */ /* 0x000fe40000004100 */
[C---:B------:R-:W-:Y:S01]  /*7a60*/  FFMA R19, R41.reuse, R58, R19 ;  /* 0x0000003a29137223 */ /* 0x040fe20000000013 */
[----:B------:R-:W-:Y:S02]  /*7a70*/  HADD2.F32 R59, -RZ, R61.H0_H0 ;  /* 0x2000003dff3b7230 */ /* 0x000fe40000004100 */
[C---:B------:R-:W-:Y:S01]  /*7a80*/  FMUL R23, R38.reuse, R23 ;  /* 0x0000001726177220 */ /* 0x040fe20000400000 */
[C---:B------:R-:W-:Y:S01]  /*7a90*/  FFMA R16, R41.reuse, R55, R16 ;  /* 0x0000003729107223 */ /* 0x040fe20000000010 */
[C---:B------:R-:W-:Y:S01]  /*7aa0*/  FFMA R17, R41.reuse, R60, R17 ;  /* 0x0000003c29117223 */ /* 0x040fe20000000011 */
[--C-:B------:R-:W-:Y:S02]  /*7ab0*/  HADD2.F32 R61, -RZ, R63.reuse.H0_H0 ;  /* 0x2000003fff3d7230 */ /* 0x100fe40000004100 */
[C---:B------:R-:W-:Y:S01]  /*7ac0*/  FFMA R18, R41.reuse, R57, R18 ;  /* 0x0000003929127223 */ /* 0x040fe20000000012 */
[----:B------:R-:W-:Y:S02]  /*7ad0*/  HADD2.F32 R66, -RZ, R63.H1_H1 ;  /* 0x3000003fff427230 */ /* 0x000fe40000004100 */
[C---:B------:R-:W-:Y:S01]  /*7ae0*/  FMUL R22, R38.reuse, R26 ;  /* 0x0000001a26167220 */ /* 0x040fe20000400000 */
[----:B------:R-:W-:Y:S02]  /*7af0*/  HADD2.F32 R63, -RZ, R65.H0_H0 ;  /* 0x20000041ff3f7230 */ /* 0x000fe40000004100 */
[C---:B------:R-:W-:Y:S01]  /*7b00*/  FFMA R23, R41.reuse, R62, R23 ;  /* 0x0000003e29177223 */ /* 0x040fe20000000017 */
[C---:B------:R-:W-:Y:S01]  /*7b10*/  FMUL R27, R38.reuse, R27 ;  /* 0x0000001b261b7220 */ /* 0x040fe20000400000 */
[C---:B------:R-:W-:Y:S01]  /*7b20*/  FFMA R20, R41.reuse, R59, R20 ;  /* 0x0000003b29147223 */ /* 0x040fe20000000014 */
[C---:B------:R-:W-:Y:S01]  /*7b30*/  FFMA R21, R41.reuse, R64, R21 ;  /* 0x0000004029157223 */ /* 0x040fe20000000015 */
[--C-:B------:R-:W-:Y:S02]  /*7b40*/  HADD2.F32 R65, -RZ, R67.reuse.H0_H0 ;  /* 0x20000043ff417230 */ /* 0x100fe40000004100 */
[C---:B------:R-:W-:Y:S01]  /*7b50*/  FFMA R22, R41.reuse, R61, R22 ;  /* 0x0000003d29167223 */ /* 0x040fe20000000016 */
[----:B------:R-:W-:Y:S02]  /*7b60*/  HADD2.F32 R70, -RZ, R67.H1_H1 ;  /* 0x30000043ff467230 */ /* 0x000fe40000004100 */
[C---:B------:R-:W-:Y:S01]  /*7b70*/  FMUL R26, R38.reuse, R30 ;  /* 0x0000001e261a7220 */ /* 0x040fe20000400000 */
[--C-:B------:R-:W-:Y:S02]  /*7b80*/  HADD2.F32 R67, -RZ, R40.reuse.H0_H0 ;  /* 0x20000028ff437230 */ /* 0x100fe40000004100 */
[C---:B------:R-:W-:Y:S01]  /*7b90*/  FFMA R27, R41.reuse, R66, R27 ;  /* 0x00000042291b7223 */ /* 0x040fe2000000001b */
[C---:B------:R-:W-:Y:S01]  /*7ba0*/  FMUL R31, R38.reuse, R31 ;  /* 0x0000001f261f7220 */ /* 0x040fe20000400000 */
[C---:B------:R-:W-:Y:S01]  /*7bb0*/  FFMA R24, R41.reuse, R63, R24 ;  /* 0x0000003f29187223 */ /* 0x040fe20000000018 */
[----:B------:R-:W-:Y:S02]  /*7bc0*/  HADD2.F32 R40, -RZ, R40.H1_H1 ;  /* 0x30000028ff287230 */ /* 0x000fe40000004100 */
[C---:B------:R-:W-:Y:S01]  /*7bd0*/  FFMA R25, R41.reuse, R68, R25 ;  /* 0x0000004429197223 */ /* 0x040fe20000000019 */
[--C-:B------:R-:W-:Y:S02]  /*7be0*/  HADD2.F32 R69, -RZ, R42.reuse.H0_H0 ;  /* 0x2000002aff457230 */ /* 0x100fe40000004100 */
[C---:B------:R-:W-:Y:S01]  /*7bf0*/  FFMA R26, R41.reuse, R65, R26 ;  /* 0x00000041291a7223 */ /* 0x040fe2000000001a */
[----:B------:R-:W-:Y:S02]  /*7c00*/  HADD2.F32 R42, -RZ, R42.H1_H1 ;  /* 0x3000002aff2a7230 */ /* 0x000fe40000004100 */
[C---:B------:R-:W-:Y:S01]  /*7c10*/  FMUL R30, R38.reuse, R34 ;  /* 0x00000022261e7220 */ /* 0x040fe20000400000 */
[----:B------:R-:W-:Y:S01]  /*7c20*/  FFMA R31, R41, R70, R31 ;  /* 0x00000046291f7223 */ /* 0x000fe2000000001f */
[----:B------:R-:W-:Y:S01]  /*7c30*/  FMUL R35, R38, R35 ;  /* 0x0000002326237220 */ /* 0x000fe20000400000 */
[----:B------:R-:W-:Y:S01]  /*7c40*/  F2FP.SATFINITE.E5M2.F32.PACK_AB_MERGE_C R99, R19, R14, RZ ;  /* 0x0000000e1363723e */ /* 0x000fe200048060ff */
[C---:B------:R-:W-:Y:S01]  /*7c50*/  FFMA R28, R41.reuse, R67, R28 ;  /* 0x00000043291c7223 */ /* 0x040fe2000000001c */
[C---:B------:R-:W-:Y:S01]  /*7c60*/  FFMA R29, R41.reuse, R40, R29 ;  /* 0x00000028291d7223 */ /* 0x040fe2000000001d */
[C---:B------:R-:W-:Y:S01]  /*7c70*/  FFMA R30, R41.reuse, R69, R30 ;  /* 0x00000045291e7223 */ /* 0x040fe2000000001e */
[----:B------:R-:W-:Y:S01]  /*7c80*/  FFMA R35, R41, R42, R35 ;  /* 0x0000002a29237223 */ /* 0x000fe20000000023 */
[----:B------:R-:W-:Y:S02]  /*7c90*/  F2FP.SATFINITE.E5M2.F32.PACK_AB_MERGE_C R98, R9, R8, R98 ;  /* 0x000000080962723e */ /* 0x000fe40004806062 */
[----:B------:R-:W-:Y:S02]  /*7ca0*/  F2FP.SATFINITE.E5M2.F32.PACK_AB_MERGE_C R99, R13, R12, R99 ;  /* 0x0000000c0d63723e */ /* 0x000fe40004806063 */
[----:B------:R-:W-:Y:S02]  /*7cb0*/  F2FP.SATFINITE.E5M2.F32.PACK_AB_MERGE_C R104, R23, R18, RZ ;  /* 0x000000121768723e */ /* 0x000fe400048060ff */
[----:B------:R-:W-:Y:S01]  /*7cc0*/  F2FP.SATFINITE.E5M2.F32.PACK_AB_MERGE_C R105, R27, R22, RZ ;  /* 0x000000161b69723e */ /* 0x000fe200048060ff */
[----:B------:R1:W-:Y:S01]  /*7cd0*/  STS.128 [R71+UR44+0x2400], R96 ;  /* 0x0024006047007988 */ /* 0x0003e20008000c2c */
[----:B------:R-:W-:Y:S02]  /*7ce0*/  F2FP.SATFINITE.E5M2.F32.PACK_AB_MERGE_C R110, R31, R26, RZ ;  /* 0x0000001a1f6e723e */ /* 0x000fe400048060ff */
[----:B------:R-:W-:Y:S02]  /*7cf0*/  F2FP.SATFINITE.E5M2.F32.PACK_AB_MERGE_C R111, R35, R30, RZ ;  /* 0x0000001e236f723e */ /* 0x000fe400048060ff */
[----:B------:R-:W-:Y:S02]  /*7d00*/  F2FP.SATFINITE.E5M2.F32.PACK_AB_MERGE_C R104, R17, R16, R104 ;  /* 0x000000101168723e */ /* 0x000fe40004806068 */
[----:B------:R-:W-:Y:S02]  /*7d10*/  F2FP.SATFINITE.E5M2.F32.PACK_AB_MERGE_C R105, R21, R20, R105 ;  /* 0x000000141569723e */ /* 0x000fe40004806069 */
[----:B------:R-:W-:Y:S02]  /*7d20*/  F2FP.SATFINITE.E5M2.F32.PACK_AB_MERGE_C R106, R25, R24, R110 ;  /* 0x00000018196a723e */ /* 0x000fe4000480606e */
[----:B------:R-:W-:Y:S02]  /*7d30*/  F2FP.SATFINITE.E5M2.F32.PACK_AB_MERGE_C R107, R29, R28, R111 ;  /* 0x0000001c1d6b723e */ /* 0x000fe4000480606f */
[----:B------:R-:W-:Y:S03]  /*7d40*/  @P6 SHF.L.U32 R110, R89, 0x1f, RZ ;  /* 0x0000001f596e6819 */ /* 0x000fe600000006ff */
[----:B------:R1:W-:Y:S01]  /*7d50*/  STS.128 [R101+0x2410], R104 ;  /* 0x0024106865007388 */ /* 0x0003e20000000c00 */
[----:B------:R-:W-:Y:S01]  /*7d60*/  @!PT LDS RZ, [RZ] ;  /* 0x00000000fffff984 */ /* 0x000fe20000000800 */
[----:B------:R-:W-:Y:S01]  /*7d70*/  @!PT LDS RZ, [RZ] ;  /* 0x00000000fffff984 */ /* 0x000fe20000000800 */
[----:B------:R-:W-:Y:S01]  /*7d80*/  @!PT LDS RZ, [RZ] ;  /* 0x00000000fffff984 */ /* 0x000fe20000000800 */
[----:B------:R-:W-:Y:S01]  /*7d90*/  @!PT LDS RZ, [RZ] ;  /* 0x00000000fffff984 */ /* 0x000fe20000000800 */
[----:B------:R2:W-:Y:S07]  /*7da0*/  MEMBAR.ALL.CTA ;  /* 0x0000000000007992 */ /* 0x0005ee0000008000 */
[----:B--2---:R-:W2:Y:S02]  /*7db0*/  FENCE.VIEW.ASYNC.S ;  /* 0x00000000000073c6 */ /* 0x004ea40000000000 */
[----:B--2---:R-:W-:Y:S06]  /*7dc0*/  BAR.SYNC.DEFER_BLOCKING 0x1, 0x80 ;  /* 0x0042000000007b1d */ /* 0x004fec0000010000 */
[----:B------:R-:W-:Y:S05]  /*7dd0*/  @P0 BRA `(.L_x_133) ;  /* 0x0000000000280947 */ /* 0x000fea0003800000 */
[----:B------:R-:W2:Y:S01]  /*7de0*/  LDCU.64 UR6, c[0x0][0x348] ;  /* 0x00006900ff0677ac */ /* 0x000ea20008000a00 */
[----:B------:R-:W-:Y:S01]  /*7df0*/  UIADD3 UR4, UPT, UPT, UR44, 0x2400, URZ ;  /* 0x000024002c047890 */ /* 0x000fe2000fffe0ff */
[----:B------:R-:W-:Y:S05]  /*7e00*/  UMOV UR51, UR36 ;  /* 0x0000002400337c82 */ /* 0x000fea0008000000 */
[----:B------:R-:W-:Y:S04]  /*7e10*/  MOV R94, UR4 ;  /* 0x00000004005e7c02 */ /* 0x000fe80008000f00 */
[----:B------:R-:W-:Y:S01]  /*7e20*/  R2UR UR48, R94 ;  /* 0x000000005e3072ca */ /* 0x000fe200000e0000 */
[----:B--2---:R-:W-:Y:S04]  /*7e30*/  UIADD3 UR4, UP0, UPT, UR6, 0x680, URZ ;  /* 0x0000068006047890 */ /* 0x004fe8000ff1e0ff */
[----:B------:R-:W-:Y:S09]  /*7e40*/  UIADD3.X UR5, UPT, UPT, URZ, UR7, URZ, UP0, !UPT ;  /* 0x00000007ff057290 */ /* 0x000ff200087fe4ff */
[----:B------:R2:W-:Y:S01]  /*7e50*/  UTMASTG.3D [UR48], [UR4] ;  /* 0x00000030040073b5 */ /* 0x0005e20008010000 */
[----:B------:R0:W-:Y:S01]  /*7e60*/  UTMACMDFLUSH ;  /* 0x00000000000079b7 */ /* 0x0001e20000000000 */
[----:B--2---:R-:W-:Y:S04]  /*7e70*/  DEPBAR.LE SB0, 0x1 ;  /* 0x000080400000791a */ /* 0x004fe80000000000 */
.L_x_133:
[----:B------:R-:W-:Y:S05]  /*7e80*/  BSYNC.RECONVERGENT B0 ;  /* 0x0000000000007941 */ /* 0x000fea0003800200 */
.L_x_132:
[----:B------:R-:W-:Y:S06]  /*7e90*/  BAR.SYNC.DEFER_BLOCKING 0x1, 0x80 ;  /* 0x0042000000007b1d */ /* 0x000fec0000010000 */
[----:B------:R-:W2:Y:S01]  /*7ea0*/  @P6 SYNCS.PHASECHK.TRANS64.TRYWAIT P0, [R109+URZ+0x220], R110 ;  /* 0x0002206e6d0065a7 */ /* 0x000ea200080011ff */
[----:B------:R-:W-:Y:S01]  /*7eb0*/  BSSY B1, `(.L_x_134) ;  /* 0x0000020000017945 */ /* 0x000fe20003800000 */
[----:B--2---:R-:W-:Y:S03]  /*7ec0*/  @P6 SEL R102, RZ, 0x1, !P0 ;  /* 0x00000001ff666807 */ /* 0x004fe60004000000 */
[----:B------:R-:W-:Y:S05]  /*7ed0*/  @!P6 BRA `(.L_x_135) ;  /* 0x000000000074e947 */ /* 0x000fea0003800000 */
[----:B------:R-:W-:Y:S01]  /*7ee0*/  ISETP.NE.AND P1, PT, R103, RZ, PT ;  /* 0x000000ff6700720c */ /* 0x000fe20003f25270 */
[----:B------:R-:W2:Y:S01]  /*7ef0*/  S2R R0, SR_CgaCtaId ;  /* 0x0000000000007919 */ /* 0x000ea20000008800 */
[----:B------:R-:W-:Y:S01]  /*7f00*/  ISETP.NE.AND P0, PT, R102, RZ, PT ;  /* 0x000000ff6600720c */ /* 0x000fe20003f05270 */
[----:B------:R-:W-:Y:S10]  /*7f10*/  BSSY B0, `(.L_x_136) ;  /* 0x0000008000007945 */ /* 0x000ff40003800000 */
[----:B------:R-:W-:Y:S05]  /*7f20*/  @P1 IMAD R2, R90, 0x1000, R71 ;  /* 0x000010005a021824 */ /* 0x000fea00078e0247 */
[----:B------:R-:W-:Y:S05]  /*7f30*/  @P1 IADD3 R3, PT, PT, R2, UR44, RZ ;  /* 0x0000002c02031c10 */ /* 0x000fea000fffe0ff */
[----:B------:R-:W-:Y:S01]  /*7f40*/  @P1 IMAD.IADD R3, R3, 0x1, R108 ;  /* 0x0000000103031824 */ /* 0x000fe200078e026c */
[----:B------:R-:W-:Y:S06]  /*7f50*/  @P0 BRA `(.L_x_137) ;  /* 0x00000000000c0947 */ /* 0x000fec0003800000 */
[----:B------:R-:W-:Y:S04]  /*7f60*/  SHF.L.U32 R4, R89, 0x1f, RZ ;  /* 0x0000001f59047819 */ /* 0x000fe800000006ff */
[----:B------:R-:W3:Y:S02]  /*7f70*/  SYNCS.PHASECHK.TRANS64.TRYWAIT P0, [R109+URZ+0x220], R4 ;  /* 0x000220046d0075a7 */ /* 0x000ee400080011ff */
[----:B---3--:R-:W-:Y:S05]  /*7f80*/  @!P0 BRA `(.L_x_138) ;  /* 0x0000002000808947 */ /* 0x008fea0003800000 */
.L_x_137:
[----:B------:R-:W-:Y:S05]  /*7f90*/  BSYNC B0 ;  /* 0x0000000000007941 */ /* 0x000fea0003800000 */
.L_x_136:
[----:B------:R-:W-:Y:S01]  /*7fa0*/  ISETP.NE.AND P0, PT, R103, RZ, PT ;  /* 0x000000ff6700720c */ /* 0x000fe20003f05270 */
[----:B---3--:R-:W-:Y:S02]  /*7fb0*/  VIADD R109, R109, 0x230 ;  /* 0x000002306d6d7836 */ /* 0x008fe40000000000 */
[----:B------:R-:W-:Y:S03]  /*7fc0*/  VIADD R90, R90, 0x1 ;  /* 0x000000015a5a7836 */ /* 0x000fe60000000000 */
[----:B--2---:R-:W-:Y:S07]  /*7fd0*/  PRMT R0, R0, 0x654, R109 ;  /* 0x0000065400007816 */ /* 0x004fee000000006d */
[----:B------:R2:W3:Y:S04]  /*7fe0*/  @P0 LDS.128 R72, [R2+UR44+0x400] ;  /* 0x0004002c02480984 */ /* 0x0004e80008000c00 */
[----:B------:R2:W4:Y:S01]  /*7ff0*/  @P0 LDS.128 R76, [R3+0x410] ;  /* 0x00041000034c0984 */ /* 0x0005220000000c00 */
        /* <DEDUP_REMOVED lines=10> */
[----:B--23--:R-:W-:Y:S02]  /*80a0*/  LOP3.LUT R89, R89, R0, RZ, 0x3c, !PT ;  /* 0x0000000059597212 */ /* 0x00cfe400078e3cff */
.L_x_135:
[----:B------:R-:W-:Y:S05]  /*80b0*/  BSYNC B1 ;  /* 0x0000000000017941 */ /* 0x000fea0003800000 */
.L_x_134:
[----:B------:R-:W-:Y:S05]  /*80c0*/  VIADD R0, R39, 0x40 ;  /* 0x0000004027007836 */ /* 0x000fea0000000000 */
[----:B------:R-:W-:Y:S04]  /*80d0*/  SHF.R.U32.HI R0, RZ, 0x15, R0 ;  /* 0x00000015ff007819 */ /* 0x000fe80000011600 */
[----:B------:R-:W-:Y:S11]  /*80e0*/  LOP3.LUT P0, RZ, R0, 0x3, R85, 0x48, !PT ;  /* 0x0000000300ff7812 */ /* 0x000ff60007804855 */
[----:B------:R-:W-:Y:S02]  /*80f0*/  @!UPT UIADD3 URZ, UPT, UPT, URZ, URZ, URZ ;  /* 0x000000fffffff290 */ /* 0x000fe4000fffe0ff */
[----:B------:R-:W-:Y:S05]  /*8100*/  @!P0 BRA `(.L_x_139) ;  /* 0x0000000000408947 */ /* 0x000fea0003800000 */
[----:B------:R-:W2:Y:S01]  /*8110*/  LDCU.64 UR8, c[0x4][0x70] ;  /* 0x01000e00ff0877ac */ /* 0x000ea20008000a00 */
[----:B------:R-:W-:Y:S01]  /*8120*/  MOV R3, 0x0 ;  /* 0x0000000000037802 */ /* 0x000fe20000000f00 */
[----:B------:R-:W-:Y:S02]  /*8130*/  HFMA2 R12, -RZ, RZ, 0, 5.9604644775390625e-08 ;  /* 0x00000001ff0c7431 */ /* 0x000fe400000001ff */
[----:B------:R-:W-:Y:S02]  /*8140*/  IMAD.MOV.U32 R8, RZ, RZ, 0x192 ;  /* 0x00000192ff087424 */ /* 0x000fe400078e00ff */
[----:B------:R-:W-:Y:S01]  /*8150*/  IMAD.MOV.U32 R13, RZ, RZ, RZ ;  /* 0x000000ffff0d7224 */ /* 0x000fe200078e00ff */
[----:B------:R-:W3:Y:S01]  /*8160*/  LDCU.64 UR6, c[0x4][0x78] ;  /* 0x01000f00ff0677ac */ /* 0x000ee20008000a00 */
[----:B------:R-:W1:Y:S01]  /*8170*/  LDC.64 R2, c[0x4][R3] ;  /* 0x0100000003027b82 */ /* 0x000e620000000a00 */
[----:B------:R-:W5:Y:S01]  /*8180*/  LDCU.64 UR4, c[0x4][0x10] ;  /* 0x01000200ff0477ac */ /* 0x000f620008000a00 */
[----:B--2---:R-:W-:Y:S01]  /*8190*/  MOV R5, UR9 ;  /* 0x0000000900057c02 */ /* 0x004fe20008000f00 */
[----:B------:R-:W-:Y:S01]  /*81a0*/  IMAD.U32 R4, RZ, RZ, UR8 ;  /* 0x00000008ff047e24 */ /* 0x000fe2000f8e00ff */
[----:B---3--:R-:W-:Y:S01]  /*81b0*/  MOV R7, UR7 ;  /* 0x0000000700077c02 */ /* 0x008fe20008000f00 */
[----:B------:R-:W-:Y:S01]  /*81c0*/  IMAD.U32 R6, RZ, RZ, UR6 ;  /* 0x00000006ff067e24 */ /* 0x000fe2000f8e00ff */
[----:B-----5:R-:W-:Y:S01]  /*81d0*/  MOV R11, UR5 ;  /* 0x00000005000b7c02 */ /* 0x020fe20008000f00 */
[----:B------:R-:W-:Y:S02]  /*81e0*/  IMAD.U32 R10, RZ, RZ, UR4 ;  /* 0x00000004ff0a7e24 */ /* 0x000fe4000f8e00ff */
[----:B------:R-:W-:Y:S07]  /*81f0*/  LEPC R20, `(.L_x_139) ;  /* 0x000000001014794e */ /* 0x000fee0000000000 */
[----:B-1--4-:R-:W-:Y:S05]  /*8200*/  CALL.ABS.NOINC R2 ;  /* 0x0000000002007343 */ /* 0x012fea0003c00000 */
.L_x_139:
[----:B------:R-:W-:Y:S01]  /*8210*/  ISETP.NE.AND P0, PT, R95, RZ, PT ;  /* 0x000000ff5f00720c */ /* 0x000fe20003f05270 */
[----:B------:R-:W-:Y:S05]  /*8220*/  WARPSYNC.ALL ;  /* 0x0000000000007948 */ /* 0x000fea0003800000 */
[----:B------:R-:W-:Y:S01]  /*8230*/  R2UR UR4, R39 ;  /* 0x00000000270472ca */ /* 0x000fe200000e0000 */
[----:B------:R-:W2:Y:S01]  /*8240*/  S2UR UR6, SR_CgaCtaId ;  /* 0x00000000000679c3 */ /* 0x000ea20000008800 */
[-C--:B------:R-:W-:Y:S01]  /*8250*/  F2FP.F16.E5M2.UNPACK_B R42, R72.reuse ;  /* 0x00000048ff2a723e */ /* 0x080fe200020004ff */
[----:B------:R-:W-:Y:S01]  /*8260*/  BSSY.RECONVERGENT B0, `(.L_x_140) ;  /* 0x000009c000007945 */ /* 0x000fe20003800200 */
[----:B------:R-:W-:Y:S02]  /*8270*/  F2FP.F16.E5M2.UNPACK_B R72, R72.H1 ;  /* 0x00000048ff48723e */ /* 0x000fe400030004ff */
[-C--:B------:R-:W-:Y:S01]  /*8280*/  F2FP.F16.E5M2.UNPACK_B R46, R73.reuse ;  /* 0x00000049ff2e723e */ /* 0x080fe200020004ff */
[--C-:B------:R-:W-:Y:S01]  /*8290*/  HADD2.F32 R40, -RZ, R42.reuse.H0_H0 ;  /* 0x2000002aff287230 */ /* 0x100fe20000004100 */
[----:B------:R-:W-:Y:S01]  /*82a0*/  F2FP.F16.E5M2.UNPACK_B R73, R73.H1 ;  /* 0x00000049ff49723e */ /* 0x000fe200030004ff */
[----:B------:R-:W-:Y:S01]  /*82b0*/  HADD2.F32 R42, -RZ, R42.H1_H1 ;  /* 0x3000002aff2a7230 */ /* 0x000fe20000004100 */
[-C--:B------:R-:W-:Y:S01]  /*82c0*/  F2FP.F16.E5M2.UNPACK_B R50, R74.reuse ;  /* 0x0000004aff32723e */ /* 0x080fe200020004ff */
[----:B------:R-:W-:Y:S01]  /*82d0*/  HADD2.F32 R43, -RZ, R72.H0_H0 ;  /* 0x20000048ff2b7230 */ /* 0x000fe20000004100 */
[----:B------:R-:W-:Y:S01]  /*82e0*/  F2FP.F16.E5M2.UNPACK_B R74, R74.H1 ;  /* 0x0000004aff4a723e */ /* 0x000fe200030004ff */
[----:B------:R-:W-:Y:S01]  /*82f0*/  LDTM.16dp32bit_t0_t15.x32 R4, tmem[UR4+0x40] ;  /* 0x00004004000479ee */ /* 0x000fe20008a80000 */
[----:B------:R-:W3:Y:S01]  /*8300*/  LDTM.16dp32bit_t16_t31.x32 R4, tmem[UR4+0x60] ;  /* 0x00006004000479ee */ /* 0x000ee20008aa0000 */
[----:B------:R-:W-:Y:S01]  /*8310*/  NOP ;  /* 0x0000000000007918 */ /* 0x000fe20000000000 */
[--C-:B------:R-:W-:Y:S01]  /*8320*/  HADD2.F32 R45, -RZ, R46.reuse.H0_H0 ;  /* 0x2000002eff2d7230 */ /* 0x100fe20000004100 */
[----:B------:R-:W-:Y:S01]  /*8330*/  R2UR UR5, R100 ;  /* 0x00000000640572ca */ /* 0x000fe200000e0000 */
[----:B------:R-:W-:Y:S01]  /*8340*/  HADD2.F32 R46, -RZ, R46.H1_H1 ;  /* 0x3000002eff2e7230 */ /* 0x000fe20000004100 */
[----:B------:R-:W-:Y:S01]  /*8350*/  F2FP.F16.E5M2.UNPACK_B R54, R75 ;  /* 0x0000004bff36723e */ /* 0x000fe200020004ff */
[--C-:B------:R-:W-:Y:S01]  /*8360*/  HADD2.F32 R49, -RZ, R50.reuse.H0_H0 ;  /* 0x20000032ff317230 */ /* 0x100fe20000004100 */
[----:B----4-:R-:W-:Y:S01]  /*8370*/  F2FP.F16.E5M2.UNPACK_B R58, R76 ;  /* 0x0000004cff3a723e */ /* 0x010fe200020004ff */
[----:B------:R-:W-:Y:S01]  /*8380*/  HADD2.F32 R50, -RZ, R50.H1_H1 ;  /* 0x30000032ff327230 */ /* 0x000fe20000004100 */
[----:B------:R-:W-:Y:S01]  /*8390*/  F2FP.F16.E5M2.UNPACK_B R62, R77 ;  /* 0x0000004dff3e723e */ /* 0x000fe200020004ff */
[--C-:B------:R-:W-:Y:S01]  /*83a0*/  HADD2.F32 R53, -RZ, R54.reuse.H0_H0 ;  /* 0x20000036ff357230 */ /* 0x100fe20000004100 */
[----:B------:R-:W-:Y:S01]  /*83b0*/  F2FP.F16.E5M2.UNPACK_B R66, R78 ;  /* 0x0000004eff42723e */ /* 0x000fe200020004ff */
[----:B------:R-:W-:Y:S01]  /*83c0*/  HADD2.F32 R54, -RZ, R54.H1_H1 ;  /* 0x30000036ff367230 */ /* 0x000fe20000004100 */
[----:B------:R-:W-:Y:S01]  /*83d0*/  F2FP.F16.E5M2.UNPACK_B R69, R79 ;  /* 0x0000004fff45723e */ /* 0x000fe200020004ff */
[--C-:B------:R-:W-:Y:S01]  /*83e0*/  HADD2.F32 R57, -RZ, R58.reuse.H0_H0 ;  /* 0x2000003aff397230 */ /* 0x100fe20000004100 */
[----:B------:R-:W-:Y:S01]  /*83f0*/  F2FP.F16.E5M2.UNPACK_B R75, R75.H1 ;  /* 0x0000004bff4b723e */ /* 0x000fe200030004ff */
[----:B------:R-:W-:Y:S01]  /*8400*/  UIADD3 UR4, UPT, UPT, UR5, 0x290, URZ ;  /* 0x0000029005047890 */ /* 0x000fe2000fffe0ff */
[----:B------:R-:W-:Y:S01]  /*8410*/  HADD2.F32 R59, -RZ, R58.H1_H1 ;  /* 0x3000003aff3b7230 */ /* 0x000fe20000004100 */
[----:B------:R-:W-:Y:S01]  /*8420*/  F2FP.F16.E5M2.UNPACK_B R76, R76.H1 ;  /* 0x0000004cff4c723e */ /* 0x000fe200030004ff */
[--C-:B------:R-:W-:Y:S01]  /*8430*/  HADD2.F32 R61, -RZ, R62.reuse.H0_H0 ;  /* 0x2000003eff3d7230 */ /* 0x100fe20000004100 */
[----:B------:R-:W-:Y:S01]  /*8440*/  F2FP.F16.E5M2.UNPACK_B R77, R77.H1 ;  /* 0x0000004dff4d723e */ /* 0x000fe200030004ff */
[----:B------:R-:W-:Y:S01]  /*8450*/  HADD2.F32 R62, -RZ, R62.H1_H1 ;  /* 0x3000003eff3e7230 */ /* 0x000fe20000004100 */
[----:B------:R-:W-:Y:S01]  /*8460*/  F2FP.F16.E5M2.UNPACK_B R78, R78.H1 ;  /* 0x0000004eff4e723e */ /* 0x000fe200030004ff */
[--C-:B------:R-:W-:Y:S01]  /*8470*/  HADD2.F32 R65, -RZ, R66.reuse.H0_H0 ;  /* 0x20000042ff417230 */ /* 0x100fe20000004100 */
[----:B--2---:R-:W-:Y:S01]  /*8480*/  UPRMT UR4, UR6, 0x654, UR4 ;  /* 0x0000065406047896 */ /* 0x004fe20008000004 */
        /* <DEDUP_REMOVED lines=8> */
[----:B------:R-:W-:Y:S01]  /*8510*/  SYNCS.ARRIVE.TRANS64.RED.A1T0 RZ, [UR4], RZ ;  /* 0x000000ffffff79a7 */ /* 0x000fe20008100404 */
        /* <DEDUP_REMOVED lines=15> */
[--C-:B------:R-:W-:Y:S02]  /*8610*/  HADD2.F32 R47, -RZ, R73.reuse.H0_H0 ;  /* 0x20000049ff2f7230 */ /* 0x100fe40000004100 */
[C---:B------:R-:W-:Y:S01]  /*8620*/  FMUL R10, R38.reuse, R10 ;  /* 0x0000000a260a7220 */ /* 0x040fe20000400000 */
[C---:B------:R-:W-:Y:S01]  /*8630*/  FFMA R6, R41.reuse, R43, R6 ;  /* 0x0000002b29067223 */ /* 0x040fe20000000006 */
[----:B------:R-:W-:Y:S02]  /*8640*/  HADD2.F32 R48, -RZ, R73.H1_H1 ;  /* 0x30000049ff307230 */ /* 0x000fe40000004100 */
[C---:B------:R-:W-:Y:S01]  /*8650*/  FFMA R7, R41.reuse, R44, R7 ;  /* 0x0000002c29077223 */ /* 0x040fe20000000007 */
[C---:B------:R-:W-:Y:S01]  /*8660*/  FFMA R8, R41.reuse, R45, R8 ;  /* 0x0000002d29087223 */ /* 0x040fe20000000008 */
[C---:B------:R-:W-:Y:S01]  /*8670*/  FFMA R9, R41.reuse, R46, R9 ;  /* 0x0000002e29097223 */ /* 0x040fe20000000009 */
[----:B------:R-:W-:Y:S01]  /*8680*/  FFMA R10, R41, R47, R10 ;  /* 0x0000002f290a7223 */ /* 0x000fe2000000000a */
[----:B------:R-:W-:Y:S01]  /*8690*/  HADD2.F32 R43, -RZ, R69.H0_H0 ;  /* 0x20000045ff2b7230 */ /* 0x000fe20000004100 */
[----:B-1----:R-:W-:Y:S01]  /*86a0*/  F2FP.SATFINITE.E5M2.F32.PACK_AB_MERGE_C R96, R7, R6, RZ ;  /* 0x000000060760723e */ /* 0x002fe200048060ff */
[C---:B------:R-:W-:Y:S01]  /*86b0*/  FMUL R11, R38.reuse, R11 ;  /* 0x0000000b260b7220 */ /* 0x040fe20000400000 */
[--C-:B------:R-:W-:Y:S02]  /*86c0*/  HADD2.F32 R51, -RZ, R74.reuse.H0_H0 ;  /* 0x2000004aff337230 */ /* 0x100fe40000004100 */
[C---:B------:R-:W-:Y:S01]  /*86d0*/  FMUL R14, R38.reuse, R14 ;  /* 0x0000000e260e7220 */ /* 0x040fe20000400000 */
[----:B------:R-:W-:Y:S01]  /*86e0*/  HADD2.F32 R52, -RZ, R74.H1_H1 ;  /* 0x3000004aff347230 */ /* 0x000fe20000004100 */
[----:B------:R-:W-:Y:S01]  /*86f0*/  F2FP.SATFINITE.E5M2.F32.PACK_AB_MERGE_C R96, R5, R4, R96 ;  /* 0x000000040560723e */ /* 0x000fe20004806060 */
[C---:B------:R-:W-:Y:S01]  /*8700*/  FFMA R11, R41.reuse, R48, R11 ;  /* 0x00000030290b7223 */ /* 0x040fe2000000000b */
[C---:B------:R-:W-:Y:S01]  /*8710*/  FFMA R12, R41.reuse, R49, R12 ;  /* 0x00000031290c7223 */ /* 0x040fe2000000000c */
[C---:B------:R-:W-:Y:S01]  /*8720*/  FFMA R13, R41.reuse, R50, R13 ;  /* 0x00000032290d7223 */ /* 0x040fe2000000000d */
[----:B------:R-:W-:Y:S01]  /*8730*/  FFMA R14, R41, R51, R14 ;  /* 0x00000033290e7223 */ /* 0x000fe2000000000e */
[C---:B------:R-:W-:Y:S01]  /*8740*/  FMUL R15, R38.reuse, R15 ;  /* 0x0000000f260f7220 */ /* 0x040fe20000400000 */
[----:B------:R-:W-:Y:S01]  /*8750*/  F2FP.F16.E5M2.UNPACK_B R79, R79.H1 ;  /* 0x0000004fff4f723e */ /* 0x000fe200030004ff */
[--C-:B------:R-:W-:Y:S01]  /*8760*/  HADD2.F32 R55, -RZ, R75.reuse.H0_H0 ;  /* 0x2000004bff377230 */ /* 0x100fe20000004100 */
[----:B------:R-:W-:Y:S01]  /*8770*/  F2FP.SATFINITE.E5M2.F32.PACK_AB_MERGE_C R97, R11, R10, RZ ;  /* 0x0000000a0b61723e */ /* 0x000fe200048060ff */
[C---:B------:R-:W-:Y:S01]  /*8780*/  FFMA R15, R41.reuse, R52, R15 ;  /* 0x00000034290f7223 */ /* 0x040fe2000000000f */
[C---:B------:R-:W-:Y:S01]  /*8790*/  FFMA R16, R41.reuse, R53, R16 ;  /* 0x0000003529107223 */ /* 0x040fe20000000010 */
[----:B------:R-:W-:Y:S01]  /*87a0*/  FFMA R17, R41, R54, R17 ;  /* 0x0000003629117223 */ /* 0x000fe20000000011 */
[----:B------:R-:W-:Y:S01]  /*87b0*/  F2FP.SATFINITE.E5M2.F32.PACK_AB_MERGE_C R97, R9, R8, R97 ;  /* 0x000000080961723e */ /* 0x000fe20004806061 */
[----:B------:R-:W-:Y:S01]  /*87c0*/  HADD2.F32 R56, -RZ, R75.H1_H1 ;  /* 0x3000004bff387230 */ /* 0x000fe20000004100 */
[----:B------:R-:W-:Y:S01]  /*87d0*/  F2FP.SATFINITE.E5M2.F32.PACK_AB_MERGE_C R98, R15, R14, RZ ;  /* 0x0000000e0f62723e */ /* 0x000fe200048060ff */
[C---:B------:R-:W-:Y:S01]  /*87e0*/  FMUL R18, R38.reuse, R18 ;  /* 0x0000001226127220 */ /* 0x040fe20000400000 */
[C---:B------:R-:W-:Y:S01]  /*87f0*/  FMUL R19, R38.reuse, R19 ;  /* 0x0000001326137220 */ /* 0x040fe20000400000 */
[--C-:B------:R-:W-:Y:S02]  /*8800*/  HADD2.F32 R58, -RZ, R76.reuse.H0_H0 ;  /* 0x2000004cff3a7230 */ /* 0x100fe40000004100 */
[C---:B------:R-:W-:Y:S01]  /*8810*/  FMUL R3, R38.reuse, R22 ;  /* 0x0000001626037220 */ /* 0x040fe20000400000 */
[C---:B------:R-:W-:Y:S01]  /*8820*/  FFMA R18, R41.reuse, R55, R18 ;  /* 0x0000003729127223 */ /* 0x040fe20000000012 */
[----:B------:R-:W-:Y:S02]  /*8830*/  HADD2.F32 R60, -RZ, R76.H1_H1 ;  /* 0x3000004cff3c7230 */ /* 0x000fe40000004100 */
        /* <DEDUP_REMOVED lines=42> */
[----:B------:R-:W-:Y:S03]  /*8ae0*/  IADD3 R70, PT, PT, R36, 0x1, RZ ;  /* 0x0000000124467810 */ /* 0x000fe60007ffe0ff */
        /* <DEDUP_REMOVED lines=10> */
[----:B------:R-:W-:Y:S02]  /*8b90*/  UIADD3 UR9, UPT, UPT, UR49, 0x40, URZ ;  /* 0x0000004031097890 */ /* 0x000fe4000fffe0ff */
[----:B------:R-:W-:Y:S01]  /*8ba0*/  UIADD3 UR8, UPT, UPT, UR44, 0x3400, URZ ;  /* 0x000034002c087890 */ /* 0x000fe2000fffe0ff */
[----:B------:R-:W-:Y:S01]  /*8bb0*/  UMOV UR10, UR50 ;  /* 0x00000032000a7c82 */ /* 0x000fe20008000000 */
[----:B------:R-:W-:Y:S01]  /*8bc0*/  UMOV UR11, UR36 ;  /* 0x00000024000b7c82 */ /* 0x000fe20008000000 */
[----:B--2---:R-:W-:Y:S04]  /*8bd0*/  UIADD3 UR4, UP0, UPT, UR6, 0x680, URZ ;  /* 0x0000068006047890 */ /* 0x004fe8000ff1e0ff */
[----:B------:R-:W-:Y:S09]  /*8be0*/  UIADD3.X UR5, UPT, UPT, URZ, UR7, URZ, UP0, !UPT ;  /* 0x00000007ff057290 */ /* 0x000ff200087fe4ff */
[----:B------:R2:W-:Y:S01]  /*8bf0*/  UTMASTG.3D [UR8], [UR4] ;  /* 0x00000008040073b5 */ /* 0x0005e20008010000 */
[----:B------:R0:W-:Y:S01]  /*8c00*/  UTMACMDFLUSH ;  /* 0x00000000000079b7 */ /* 0x0001e20000000000 */
[----:B--2---:R-:W-:Y:S04]  /*8c10*/  DEPBAR.LE SB0, 0x1 ;  /* 0x000080400000791a */ /* 0x004fe80000000000 */
.L_x_141:
[----:B------:R-:W-:Y:S05]  /*8c20*/  BSYNC.RECONVERGENT B0 ;  /* 0x0000000000007941 */ /* 0x000fea0003800200 */
.L_x_140:
[----:B------:R-:W-:Y:S01]  /*8c30*/  BAR.SYNC.DEFER_BLOCKING 0x1, 0x80 ;  /* 0x0042000000007b1d */ /* 0x000fe20000010000 */
[----:B------:R-:W-:Y:S01]  /*8c40*/  ISETP.NE.AND P0, PT, R87, 0x2, PT ;  /* 0x000000025700780c */ /* 0x000fe20003f05270 */
[----:B------:R-:W-:Y:S01]  /*8c50*/  UISETP.NE.AND UP0, UPT, UR45, URZ, UPT ;  /* 0x000000ff2d00728c */ /* 0x000fe2000bf05270 */
[----:B------:R-:W-:Y:S01]  /*8c60*/  ISETP.NE.AND P1, PT, R70, 0x4, PT ;  /* 0x000000044600780c */ /* 0x000fe20003f25270 */
[----:B------:R-:W-:Y:S01]  /*8c70*/  UIADD3 UR20, UPT, UPT, UR37, UR62, URZ ;  /* 0x0000003e25147290 */ /* 0x000fe2000fffe0ff */
[----:B------:R-:W-:Y:S01]  /*8c80*/  SEL R0, RZ, 0x1, P0 ;  /* 0x00000001ff007807 */ /* 0x000fe20000000000 */
[----:B------:R-:W-:Y:S01]  /*8c90*/  UIADD3 UR16, UPT, UPT, UR38, UR59, URZ ;  /* 0x0000003b26107290 */ /* 0x000fe2000fffe0ff */
[----:B------:R-:W-:Y:S02]  /*8ca0*/  SEL R3, RZ, 0x1, P1 ;  /* 0x00000001ff037807 */ /* 0x000fe40000800000 */
[----:B------:R-:W-:Y:S02]  /*8cb0*/  LOP3.LUT R91, R91, R0, RZ, 0x3c, !PT ;  /* 0x000000005b5b7212 */ /* 0x000fe400078e3cff */
[----:B------:R-:W-:Y:S02]  /*8cc0*/  LOP3.LUT R92, R92, R3, RZ, 0x3c, !PT ;  /* 0x000000035c5c7212 */ /* 0x000fe400078e3cff */
[----:B------:R-:W-:Y:S02]  /*8cd0*/  SEL R87, R87, RZ, P0 ;  /* 0x000000ff57577207 */ /* 0x000fe40000000000 */
[----:B------:R-:W-:Y:S01]  /*8ce0*/  SEL R36, R70, RZ, P1 ;  /* 0x000000ff46247207 */ /* 0x000fe20000800000 */
[----:B------:R-:W-:Y:S01]  /*8cf0*/  UMOV UR36, UR58 ;  /* 0x0000003a00247c82 */ /* 0x000fe20008000000 */
[----:B------:R-:W-:Y:S05]  /*8d00*/  BRA.U UP0, `(.L_x_142) ;  /* 0xffffffd500987547 */ /* 0x000fea000b83ffff */
[----:B------:R-:W-:Y:S05]  /*8d10*/  EXIT ;  /* 0x000000000000794d */ /* 0x000fea0003800000 */
.L_x_25:
[----:B-1----:R1:W2:Y:S02]  /*8d20*/  SYNCS.PHASECHK.TRANS64.TRYWAIT P0, [R0+URZ+0x2c0], R3 ;  /* 0x0002c003000075a7 */ /* 0x0022a400080011ff */
[----:B--2---:R-:W-:Y:S05]  /*8d30*/  @!P0 NANOSLEEP.SYNCS 0x989680 ;  /* 0x009896800000895d */ /* 0x004fea0003900000 */
[----:B------:R-:W2:Y:S02]  /*8d40*/  @!P0 SYNCS.PHASECHK.TRANS64 P0, [R0+URZ+0x2c0], R3 ;  /* 0x0002c003000085a7 */ /* 0x000ea400080010ff */
[----:B--2---:R-:W-:Y:S05]  /*8d50*/  @!P0 BRA `(.L_x_25) ;  /* 0xfffffffc00f08947 */ /* 0x004fea000383ffff */
[----:B------:R-:W-:Y:S05]  /*8d60*/  BRA `(.L_x_143) ;  /* 0xffffff9000107947 */ /* 0x000fea000383ffff */
.L_x_28:
[----:B-1----:R-:W-:-:S07]  /*8d70*/  MOV R0, UR33 ;  /* 0x0000002100007c02 */ /* 0x002fce0008000f00 */
.L_x_144:
[----:B-1----:R1:W2:Y:S02]  /*8d80*/  SYNCS.PHASECHK.TRANS64.TRYWAIT P0, [R0+URZ+0x110], R3 ;  /* 0x00011003000075a7 */ /* 0x0022a400080011ff */
[----:B--2---:R-:W-:Y:S05]  /*8d90*/  @!P0 NANOSLEEP.SYNCS 0x989680 ;  /* 0x009896800000895d */ /* 0x004fea0003900000 */
[----:B------:R-:W2:Y:S02]  /*8da0*/  @!P0 SYNCS.PHASECHK.TRANS64 P0, [R0+URZ+0x110], R3 ;  /* 0x00011003000085a7 */ /* 0x000ea400080010ff */
[----:B--2---:R-:W-:Y:S05]  /*8db0*/  @!P0 BRA `(.L_x_144) ;  /* 0xfffffffc00f08947 */ /* 0x004fea000383ffff */
[----:B------:R-:W-:Y:S05]  /*8dc0*/  BRA `(.L_x_27) ;  /* 0xffffff9000547947 */ /* 0x000fea000383ffff */
.L_x_35:
[----:B-1----:R-:W-:-:S07]  /*8dd0*/  MOV R0, UR17 ;  /* 0x0000001100007c02 */ /* 0x002fce0008000f00 */
.L_x_145:
[----:B-1----:R1:W2:Y:S02]  /*8de0*/  SYNCS.PHASECHK.TRANS64.TRYWAIT P0, [R0+URZ+0x110], R3 ;  /* 0x00011003000075a7 */ /* 0x0022a400080011ff */
[----:B--2---:R-:W-:Y:S05]  /*8df0*/  @!P0 NANOSLEEP.SYNCS 0x989680 ;  /* 0x009896800000895d */ /* 0x004fea0003900000 */
[----:B------:R-:W2:Y:S02]  /*8e00*/  @!P0 SYNCS.PHASECHK.TRANS64 P0, [R0+URZ+0x110], R3 ;  /* 0x00011003000085a7 */ /* 0x000ea400080010ff */
[----:B--2---:R-:W-:Y:S05]  /*8e10*/  @!P0 BRA `(.L_x_145) ;  /* 0xfffffffc00f08947 */ /* 0x004fea000383ffff */
[----:B------:R-:W-:Y:S05]  /*8e20*/  BRA `(.L_x_34) ;  /* 0xffffff9400147947 */ /* 0x000fea000383ffff */
.L_x_40:
[----:B-1----:R1:W2:Y:S02]  /*8e30*/  SYNCS.PHASECHK.TRANS64.TRYWAIT P0, [R3+URZ+0x250], R0 ;  /* 0x00025000030075a7 */ /* 0x0022a400080011ff */
[----:B--2---:R-:W-:Y:S05]  /*8e40*/  @!P0 NANOSLEEP.SYNCS 0x989680 ;  /* 0x009896800000895d */ /* 0x004fea0003900000 */
[----:B------:R-:W2:Y:S02]  /*8e50*/  @!P0 SYNCS.PHASECHK.TRANS64 P0, [R3+URZ+0x250], R0 ;  /* 0x00025000030085a7 */ /* 0x000ea400080010ff */
[----:B--2---:R-:W-:Y:S05]  /*8e60*/  @!P0 BRA `(.L_x_40) ;  /* 0xfffffffc00f08947 */ /* 0x004fea000383ffff */
[----:B------:R-:W-:Y:S05]  /*8e70*/  BRA `(.L_x_146) ;  /* 0xffffff9400b47947 */ /* 0x000fea000383ffff */
.L_x_44:
[----:B-1----:R-:W-:-:S07]  /*8e80*/  MOV R0, UR4 ;  /* 0x0000000400007c02 */ /* 0x002fce0008000f00 */
.L_x_147:
[----:B-1----:R1:W2:Y:S02]  /*8e90*/  SYNCS.PHASECHK.TRANS64.TRYWAIT P0, [R0+URZ], R3 ;  /* 0x00000003000075a7 */ /* 0x0022a400080011ff */
[----:B--2---:R-:W-:Y:S05]  /*8ea0*/  @!P0 NANOSLEEP.SYNCS 0x989680 ;  /* 0x009896800000895d */ /* 0x004fea0003900000 */
[----:B------:R-:W2:Y:S02]  /*8eb0*/  @!P0 SYNCS.PHASECHK.TRANS64 P0, [R0+URZ], R3 ;  /* 0x00000003000085a7 */ /* 0x000ea400080010ff */
[----:B--2---:R-:W-:Y:S05]  /*8ec0*/  @!P0 BRA `(.L_x_147) ;  /* 0xfffffffc00f08947 */ /* 0x004fea000383ffff */
[----:B------:R-:W-:Y:S05]  /*8ed0*/  BRA `(.L_x_148) ;  /* 0xffffff9c00587947 */ /* 0x000fea000383ffff */
.L_x_45:
[----:B------:R-:W-:-:S07]  /*8ee0*/  MOV R0, UR5 ;  /* 0x0000000500007c02 */ /* 0x000fce0008000f00 */
.L_x_149:
[----:B-1----:R1:W2:Y:S02]  /*8ef0*/  SYNCS.PHASECHK.TRANS64.TRYWAIT P0, [R0+URZ], R3 ;  /* 0x00000003000075a7 */ /* 0x0022a400080011ff */
[----:B--2---:R-:W-:Y:S05]  /*8f00*/  @!P0 NANOSLEEP.SYNCS 0x989680 ;  /* 0x009896800000895d */ /* 0x004fea0003900000 */
[----:B------:R-:W2:Y:S02]  /*8f10*/  @!P0 SYNCS.PHASECHK.TRANS64 P0, [R0+URZ], R3 ;  /* 0x00000003000085a7 */ /* 0x000ea400080010ff */
[----:B--2---:R-:W-:Y:S05]  /*8f20*/  @!P0 BRA `(.L_x_149) ;  /* 0xfffffffc00f08947 */ /* 0x004fea000383ffff */
[----:B------:R-:W-:Y:S05]  /*8f30*/  BRA `(.L_x_150) ;  /* 0xffffff9c00647947 */ /* 0x000fea000383ffff */
.L_x_46:
[----:B------:R-:W-:-:S07]  /*8f40*/  MOV R0, UR5 ;  /* 0x0000000500007c02 */ /* 0x000fce0008000f00 */
.L_x_151:
[----:B-1----:R1:W2:Y:S02]  /*8f50*/  SYNCS.PHASECHK.TRANS64.TRYWAIT P0, [R0+URZ], R3 ;  /* 0x00000003000075a7 */ /* 0x0022a400080011ff */
[----:B--2---:R-:W-:Y:S05]  /*8f60*/  @!P0 NANOSLEEP.SYNCS 0x989680 ;  /* 0x009896800000895d */ /* 0x004fea0003900000 */
[----:B------:R-:W2:Y:S02]  /*8f70*/  @!P0 SYNCS.PHASECHK.TRANS64 P0, [R0+URZ], R3 ;  /* 0x00000003000085a7 */ /* 0x000ea400080010ff */
[----:B--2---:R-:W-:Y:S05]  /*8f80*/  @!P0 BRA `(.L_x_151) ;  /* 0xfffffffc00f08947 */ /* 0x004fea000383ffff */
[----:B------:R-:W-:Y:S05]  /*8f90*/  BRA `(.L_x_152) ;  /* 0xffffff9c00707947 */ /* 0x000fea000383ffff */
.L_x_47:
[----:B------:R-:W-:-:S07]  /*8fa0*/  MOV R0, UR5 ;  /* 0x0000000500007c02 */ /* 0x000fce0008000f00 */
.L_x_153:
[----:B-1----:R1:W2:Y:S02]  /*8fb0*/  SYNCS.PHASECHK.TRANS64.TRYWAIT P0, [R0+URZ], R3 ;  /* 0x00000003000075a7 */ /* 0x0022a400080011ff */
[----:B--2---:R-:W-:Y:S05]  /*8fc0*/  @!P0 NANOSLEEP.SYNCS 0x989680 ;  /* 0x009896800000895d */ /* 0x004fea0003900000 */
[----:B------:R-:W2:Y:S02]  /*8fd0*/  @!P0 SYNCS.PHASECHK.TRANS64 P0, [R0+URZ], R3 ;  /* 0x00000003000085a7 */ /* 0x000ea400080010ff */
[----:B--2---:R-:W-:Y:S05]  /*8fe0*/  @!P0 BRA `(.L_x_153) ;  /* 0xfffffffc00f08947 */ /* 0x004fea000383ffff */
[----:B------:R-:W-:Y:S05]  /*8ff0*/  BRA `(.L_x_154) ;  /* 0xffffff9c007c7947 */ /* 0x000fea000383ffff */
.L_x_48:
[----:B------:R-:W-:-:S07]  /*9000*/  MOV R0, UR5 ;  /* 0x0000000500007c02 */ /* 0x000fce0008000f00 */
.L_x_155:
[----:B-1----:R1:W2:Y:S02]  /*9010*/  SYNCS.PHASECHK.TRANS64.TRYWAIT P0, [R0+URZ], R3 ;  /* 0x00000003000075a7 */ /* 0x0022a400080011ff */
[----:B--2---:R-:W-:Y:S05]  /*9020*/  @!P0 NANOSLEEP.SYNCS 0x989680 ;  /* 0x009896800000895d */ /* 0x004fea0003900000 */
[----:B------:R-:W2:Y:S02]  /*9030*/  @!P0 SYNCS.PHASECHK.TRANS64 P0, [R0+URZ], R3 ;  /* 0x00000003000085a7 */ /* 0x000ea400080010ff */
[----:B--2---:R-:W-:Y:S05]  /*9040*/  @!P0 BRA `(.L_x_155) ;  /* 0xfffffffc00f08947 */ /* 0x004fea000383ffff */
[----:B------:R-:W-:Y:S05]  /*9050*/  BRA `(.L_x_156) ;  /* 0xffffff9c00887947 */ /* 0x000fea000383ffff */
.L_x_49:
[----:B------:R-:W-:-:S07]  /*9060*/  MOV R0, UR5 ;  /* 0x0000000500007c02 */ /* 0x000fce0008000f00 */
.L_x_157:
[----:B-1----:R1:W2:Y:S02]  /*9070*/  SYNCS.PHASECHK.TRANS64.TRYWAIT P0, [R0+URZ], R3 ;  /* 0x00000003000075a7 */ /* 0x0022a400080011ff */
[----:B--2---:R-:W-:Y:S05]  /*9080*/  @!P0 NANOSLEEP.SYNCS 0x989680 ;  /* 0x009896800000895d */ /* 0x004fea0003900000 */
[----:B------:R-:W2:Y:S02]  /*9090*/  @!P0 SYNCS.PHASECHK.TRANS64 P0, [R0+URZ], R3 ;  /* 0x00000003000085a7 */ /* 0x000ea400080010ff */
[----:B--2---:R-:W-:Y:S05]  /*90a0*/  @!P0 BRA `(.L_x_157) ;  /* 0xfffffffc00f08947 */ /* 0x004fea000383ffff */
[----:B------:R-:W-:Y:S05]  /*90b0*/  BRA `(.L_x_158) ;  /* 0xffffff9c00947947 */ /* 0x000fea000383ffff */
.L_x_50:
[----:B------:R-:W-:-:S07]  /*90c0*/  MOV R0, UR5 ;  /* 0x0000000500007c02 */ /* 0x000fce0008000f00 */
.L_x_159:
[----:B-1----:R1:W2:Y:S02]  /*90d0*/  SYNCS.PHASECHK.TRANS64.TRYWAIT P0, [R0+URZ], R3 ;  /* 0x00000003000075a7 */ /* 0x0022a400080011ff */
[----:B--2---:R-:W-:Y:S05]  /*90e0*/  @!P0 NANOSLEEP.SYNCS 0x989680 ;  /* 0x009896800000895d */ /* 0x004fea0003900000 */
[----:B------:R-:W2:Y:S02]  /*90f0*/  @!P0 SYNCS.PHASECHK.TRANS64 P0, [R0+URZ], R3 ;  /* 0x00000003000085a7 */ /* 0x000ea400080010ff */
[----:B--2---:R-:W-:Y:S05]  /*9100*/  @!P0 BRA `(.L_x_159) ;  /* 0xfffffffc00f08947 */ /* 0x004fea000383ffff */
[----:B------:R-:W-:Y:S05]  /*9110*/  BRA `(.L_x_160) ;  /* 0xffffff9c00a07947 */ /* 0x000fea000383ffff */
.L_x_51:
[----:B------:R-:W-:-:S07]  /*9120*/  MOV R0, UR5 ;  /* 0x0000000500007c02 */ /* 0x000fce0008000f00 */
.L_x_161:
[----:B-1----:R1:W2:Y:S02]  /*9130*/  SYNCS.PHASECHK.TRANS64.TRYWAIT P0, [R0+URZ], R3 ;  /* 0x00000003000075a7 */ /* 0x0022a400080011ff */
[----:B--2---:R-:W-:Y:S05]  /*9140*/  @!P0 NANOSLEEP.SYNCS 0x989680 ;  /* 0x009896800000895d */ /* 0x004fea0003900000 */
[----:B------:R-:W2:Y:S02]  /*9150*/  @!P0 SYNCS.PHASECHK.TRANS64 P0, [R0+URZ], R3 ;  /* 0x00000003000085a7 */ /* 0x000ea400080010ff */
[----:B--2---:R-:W-:Y:S05]  /*9160*/  @!P0 BRA `(.L_x_161) ;  /* 0xfffffffc00f08947 */ /* 0x004fea000383ffff */
[----:B------:R-:W-:Y:S05]  /*9170*/  BRA `(.L_x_162) ;  /* 0xffffff9c00ac7947 */ /* 0x000fea000383ffff */
.L_x_52:
[----:B------:R-:W-:-:S07]  /*9180*/  MOV R0, UR5 ;  /* 0x0000000500007c02 */ /* 0x000fce0008000f00 */
.L_x_163:
[----:B-1----:R1:W2:Y:S02]  /*9190*/  SYNCS.PHASECHK.TRANS64.TRYWAIT P0, [R0+URZ], R3 ;  /* 0x00000003000075a7 */ /* 0x0022a400080011ff */
[----:B--2---:R-:W-:Y:S05]  /*91a0*/  @!P0 NANOSLEEP.SYNCS 0x989680 ;  /* 0x009896800000895d */ /* 0x004fea0003900000 */
[----:B------:R-:W2:Y:S02]  /*91b0*/  @!P0 SYNCS.PHASECHK.TRANS64 P0, [R0+URZ], R3 ;  /* 0x00000003000085a7 */ /* 0x000ea400080010ff */
[----:B--2---:R-:W-:Y:S05]  /*91c0*/  @!P0 BRA `(.L_x_163) ;  /* 0xfffffffc00f08947 */ /* 0x004fea000383ffff */
[----:B------:R-:W-:Y:S05]  /*91d0*/  BRA `(.L_x_164) ;  /* 0xffffff9c00b87947 */ /* 0x000fea000383ffff */
.L_x_53:
[----:B------:R-:W-:-:S07]  /*91e0*/  MOV R0, UR5 ;  /* 0x0000000500007c02 */ /* 0x000fce0008000f00 */
.L_x_165:
[----:B-1----:R1:W2:Y:S02]  /*91f0*/  SYNCS.PHASECHK.TRANS64.TRYWAIT P0, [R0+URZ], R3 ;  /* 0x00000003000075a7 */ /* 0x0022a400080011ff */
[----:B--2---:R-:W-:Y:S05]  /*9200*/  @!P0 NANOSLEEP.SYNCS 0x989680 ;  /* 0x009896800000895d */ /* 0x004fea0003900000 */
[----:B------:R-:W2:Y:S02]  /*9210*/  @!P0 SYNCS.PHASECHK.TRANS64 P0, [R0+URZ], R3 ;  /* 0x00000003000085a7 */ /* 0x000ea400080010ff */
[----:B--2---:R-:W-:Y:S05]  /*9220*/  @!P0 BRA `(.L_x_165) ;  /* 0xfffffffc00f08947 */ /* 0x004fea000383ffff */
[----:B------:R-:W-:Y:S05]  /*9230*/  BRA `(.L_x_166) ;  /* 0xffffff9c00c47947 */ /* 0x000fea000383ffff */
.L_x_54:
[----:B------:R-:W-:-:S07]  /*9240*/  MOV R0, UR5 ;  /* 0x0000000500007c02 */ /* 0x000fce0008000f00 */
.L_x_167:
[----:B-1----:R1:W2:Y:S02]  /*9250*/  SYNCS.PHASECHK.TRANS64.TRYWAIT P0, [R0+URZ], R3 ;  /* 0x00000003000075a7 */ /* 0x0022a400080011ff */
[----:B--2---:R-:W-:Y:S05]  /*9260*/  @!P0 NANOSLEEP.SYNCS 0x989680 ;  /* 0x009896800000895d */ /* 0x004fea0003900000 */
[----:B------:R-:W2:Y:S02]  /*9270*/  @!P0 SYNCS.PHASECHK.TRANS64 P0, [R0+URZ], R3 ;  /* 0x00000003000085a7 */ /* 0x000ea400080010ff */
[----:B--2---:R-:W-:Y:S05]  /*9280*/  @!P0 BRA `(.L_x_167) ;  /* 0xfffffffc00f08947 */ /* 0x004fea000383ffff */
[----:B------:R-:W-:Y:S05]  /*9290*/  BRA `(.L_x_168) ;  /* 0xffffff9c00d07947 */ /* 0x000fea000383ffff */
.L_x_55:
[----:B------:R-:W-:-:S07]  /*92a0*/  MOV R0, UR5 ;  /* 0x0000000500007c02 */ /* 0x000fce0008000f00 */
.L_x_169:
[----:B-1----:R1:W2:Y:S02]  /*92b0*/  SYNCS.PHASECHK.TRANS64.TRYWAIT P0, [R0+URZ], R3 ;  /* 0x00000003000075a7 */ /* 0x0022a400080011ff */
[----:B--2---:R-:W-:Y:S05]  /*92c0*/  @!P0 NANOSLEEP.SYNCS 0x989680 ;  /* 0x009896800000895d */ /* 0x004fea0003900000 */
[----:B------:R-:W2:Y:S02]  /*92d0*/  @!P0 SYNCS.PHASECHK.TRANS64 P0, [R0+URZ], R3 ;  /* 0x00000003000085a7 */ /* 0x000ea400080010ff */
[----:B--2---:R-:W-:Y:S05]  /*92e0*/  @!P0 BRA `(.L_x_169) ;  /* 0xfffffffc00f08947 */ /* 0x004fea000383ffff */
[----:B------:R-:W-:Y:S05]  /*92f0*/  BRA `(.L_x_170) ;  /* 0xffffff9c00dc7947 */ /* 0x000fea000383ffff */
.L_x_56:
[----:B------:R-:W-:-:S07]  /*9300*/  MOV R0, UR5 ;  /* 0x0000000500007c02 */ /* 0x000fce0008000f00 */
.L_x_171:
[----:B-1----:R1:W2:Y:S02]  /*9310*/  SYNCS.PHASECHK.TRANS64.TRYWAIT P0, [R0+URZ], R3 ;  /* 0x00000003000075a7 */ /* 0x0022a400080011ff */
[----:B--2---:R-:W-:Y:S05]  /*9320*/  @!P0 NANOSLEEP.SYNCS 0x989680 ;  /* 0x009896800000895d */ /* 0x004fea0003900000 */
[----:B------:R-:W2:Y:S02]  /*9330*/  @!P0 SYNCS.PHASECHK.TRANS64 P0, [R0+URZ], R3 ;  /* 0x00000003000085a7 */ /* 0x000ea400080010ff */
[----:B--2---:R-:W-:Y:S05]  /*9340*/  @!P0 BRA `(.L_x_171) ;  /* 0xfffffffc00f08947 */ /* 0x004fea000383ffff */
[----:B------:R-:W-:Y:S05]  /*9350*/  BRA `(.L_x_172) ;  /* 0xffffff9c00e87947 */ /* 0x000fea000383ffff */
.L_x_57:
[----:B------:R-:W-:-:S07]  /*9360*/  MOV R0, UR5 ;  /* 0x0000000500007c02 */ /* 0x000fce0008000f00 */
.L_x_173:
[----:B-1----:R1:W2:Y:S02]  /*9370*/  SYNCS.PHASECHK.TRANS64.TRYWAIT P0, [R0+URZ], R3 ;  /* 0x00000003000075a7 */ /* 0x0022a400080011ff */
[----:B--2---:R-:W-:Y:S05]  /*9380*/  @!P0 NANOSLEEP.SYNCS 0x989680 ;  /* 0x009896800000895d */ /* 0x004fea0003900000 */
[----:B------:R-:W2:Y:S02]  /*9390*/  @!P0 SYNCS.PHASECHK.TRANS64 P0, [R0+URZ], R3 ;  /* 0x00000003000085a7 */ /* 0x000ea400080010ff */
[----:B--2---:R-:W-:Y:S05]  /*93a0*/  @!P0 BRA `(.L_x_173) ;  /* 0xfffffffc00f08947 */ /* 0x004fea000383ffff */
[----:B------:R-:W-:Y:S05]  /*93b0*/  BRA `(.L_x_174) ;  /* 0xffffff9c00f47947 */ /* 0x000fea000383ffff */
.L_x_58:
[----:B------:R-:W-:-:S07]  /*93c0*/  MOV R0, UR5 ;  /* 0x0000000500007c02 */ /* 0x000fce0008000f00 */
.L_x_175:
[----:B-1----:R1:W2:Y:S02]  /*93d0*/  SYNCS.PHASECHK.TRANS64.TRYWAIT P0, [R0+URZ], R3 ;  /* 0x00000003000075a7 */ /* 0x0022a400080011ff */
[----:B--2---:R-:W-:Y:S05]  /*93e0*/  @!P0 NANOSLEEP.SYNCS 0x989680 ;  /* 0x009896800000895d */ /* 0x004fea0003900000 */
[----:B------:R-:W2:Y:S02]  /*93f0*/  @!P0 SYNCS.PHASECHK.TRANS64 P0, [R0+URZ], R3 ;  /* 0x00000003000085a7 */ /* 0x000ea400080010ff */
[----:B--2---:R-:W-:Y:S05]  /*9400*/  @!P0 BRA `(.L_x_175) ;  /* 0xfffffffc00f08947 */ /* 0x004fea000383ffff */
[----:B------:R-:W-:Y:S05]  /*9410*/  BRA `(.L_x_176) ;  /* 0xffffffa000007947 */ /* 0x000fea000383ffff */
.L_x_59:
[----:B------:R-:W-:-:S07]  /*9420*/  MOV R0, UR5 ;  /* 0x0000000500007c02 */ /* 0x000fce0008000f00 */
.L_x_177:
[----:B-1----:R1:W2:Y:S02]  /*9430*/  SYNCS.PHASECHK.TRANS64.TRYWAIT P0, [R0+URZ], R3 ;  /* 0x00000003000075a7 */ /* 0x0022a400080011ff */
[----:B--2---:R-:W-:Y:S05]  /*9440*/  @!P0 NANOSLEEP.SYNCS 0x989680 ;  /* 0x009896800000895d */ /* 0x004fea0003900000 */
[----:B------:R-:W2:Y:S02]  /*9450*/  @!P0 SYNCS.PHASECHK.TRANS64 P0, [R0+URZ], R3 ;  /* 0x00000003000085a7 */ /* 0x000ea400080010ff */
[----:B--2---:R-:W-:Y:S05]  /*9460*/  @!P0 BRA `(.L_x_177) ;  /* 0xfffffffc00f08947 */ /* 0x004fea000383ffff */
[----:B------:R-:W-:Y:S05]  /*9470*/  BRA `(.L_x_178) ;  /* 0xffffffa0000c7947 */ /* 0x000fea000383ffff */
.L_x_60:
[----:B------:R-:W-:-:S07]  /*9480*/  MOV R0, UR5 ;  /* 0x0000000500007c02 */ /* 0x000fce0008000f00 */
.L_x_179:
[----:B-1----:R1:W2:Y:S02]  /*9490*/  SYNCS.PHASECHK.TRANS64.TRYWAIT P0, [R0+URZ], R3 ;  /* 0x00000003000075a7 */ /* 0x0022a400080011ff */
[----:B--2---:R-:W-:Y:S05]  /*94a0*/  @!P0 NANOSLEEP.SYNCS 0x989680 ;  /* 0x009896800000895d */ /* 0x004fea0003900000 */
[----:B------:R-:W2:Y:S02]  /*94b0*/  @!P0 SYNCS.PHASECHK.TRANS64 P0, [R0+URZ], R3 ;  /* 0x00000003000085a7 */ /* 0x000ea400080010ff */
[----:B--2---:R-:W-:Y:S05]  /*94c0*/  @!P0 BRA `(.L_x_179) ;  /* 0xfffffffc00f08947 */ /* 0x004fea000383ffff */
[----:B------:R-:W-:Y:S05]  /*94d0*/  BRA `(.L_x_180) ;  /* 0xffffffa000187947 */ /* 0x000fea000383ffff */
.L_x_61:
[----:B------:R-:W-:-:S07]  /*94e0*/  MOV R0, UR5 ;  /* 0x0000000500007c02 */ /* 0x000fce0008000f00 */
.L_x_181:
[----:B-1----:R1:W2:Y:S02]  /*94f0*/  SYNCS.PHASECHK.TRANS64.TRYWAIT P0, [R0+URZ], R3 ;  /* 0x00000003000075a7 */ /* 0x0022a400080011ff */
[----:B--2---:R-:W-:Y:S05]  /*9500*/  @!P0 NANOSLEEP.SYNCS 0x989680 ;  /* 0x009896800000895d */ /* 0x004fea0003900000 */
[----:B------:R-:W2:Y:S02]  /*9510*/  @!P0 SYNCS.PHASECHK.TRANS64 P0, [R0+URZ], R3 ;  /* 0x00000003000085a7 */ /* 0x000ea400080010ff */
[----:B--2---:R-:W-:Y:S05]  /*9520*/  @!P0 BRA `(.L_x_181) ;  /* 0xfffffffc00f08947 */ /* 0x004fea000383ffff */
[----:B------:R-:W-:Y:S05]  /*9530*/  BRA `(.L_x_182) ;  /* 0xffffffa000247947 */ /* 0x000fea000383ffff */
.L_x_62:
[----:B------:R-:W-:-:S07]  /*9540*/  MOV R0, UR5 ;  /* 0x0000000500007c02 */ /* 0x000fce0008000f00 */
.L_x_183:
[----:B-1----:R1:W2:Y:S02]  /*9550*/  SYNCS.PHASECHK.TRANS64.TRYWAIT P0, [R0+URZ], R3 ;  /* 0x00000003000075a7 */ /* 0x0022a400080011ff */
[----:B--2---:R-:W-:Y:S05]  /*9560*/  @!P0 NANOSLEEP.SYNCS 0x989680 ;  /* 0x009896800000895d */ /* 0x004fea0003900000 */
[----:B------:R-:W2:Y:S02]  /*9570*/  @!P0 SYNCS.PHASECHK.TRANS64 P0, [R0+URZ], R3 ;  /* 0x00000003000085a7 */ /* 0x000ea400080010ff */
[----:B--2---:R-:W-:Y:S05]  /*9580*/  @!P0 BRA `(.L_x_183) ;  /* 0xfffffffc00f08947 */ /* 0x004fea000383ffff */
[----:B------:R-:W-:Y:S05]  /*9590*/  BRA `(.L_x_184) ;  /* 0xffffffa000307947 */ /* 0x000fea000383ffff */
.L_x_63:
[----:B------:R-:W-:-:S07]  /*95a0*/  MOV R0, UR5 ;  /* 0x0000000500007c02 */ /* 0x000fce0008000f00 */
.L_x_185:
[----:B-1----:R1:W2:Y:S02]  /*95b0*/  SYNCS.PHASECHK.TRANS64.TRYWAIT P0, [R0+URZ], R3 ;  /* 0x00000003000075a7 */ /* 0x0022a400080011ff */
[----:B--2---:R-:W-:Y:S05]  /*95c0*/  @!P0 NANOSLEEP.SYNCS 0x989680 ;  /* 0x009896800000895d */ /* 0x004fea0003900000 */
[----:B------:R-:W2:Y:S02]  /*95d0*/  @!P0 SYNCS.PHASECHK.TRANS64 P0, [R0+URZ], R3 ;  /* 0x00000003000085a7 */ /* 0x000ea400080010ff */
[----:B--2---:R-:W-:Y:S05]  /*95e0*/  @!P0 BRA `(.L_x_185) ;  /* 0xfffffffc00f08947 */ /* 0x004fea000383ffff */
[----:B------:R-:W-:Y:S05]  /*95f0*/  BRA `(.L_x_186) ;  /* 0xffffffa0003c7947 */ /* 0x000fea000383ffff */
.L_x_64:
[----:B------:R-:W-:-:S07]  /*9600*/  MOV R0, UR5 ;  /* 0x0000000500007c02 */ /* 0x000fce0008000f00 */
.L_x_187:
[----:B-1----:R1:W2:Y:S02]  /*9610*/  SYNCS.PHASECHK.TRANS64.TRYWAIT P0, [R0+URZ], R3 ;  /* 0x00000003000075a7 */ /* 0x0022a400080011ff */
[----:B--2---:R-:W-:Y:S05]  /*9620*/  @!P0 NANOSLEEP.SYNCS 0x989680 ;  /* 0x009896800000895d */ /* 0x004fea0003900000 */
[----:B------:R-:W2:Y:S02]  /*9630*/  @!P0 SYNCS.PHASECHK.TRANS64 P0, [R0+URZ], R3 ;  /* 0x00000003000085a7 */ /* 0x000ea400080010ff */
[----:B--2---:R-:W-:Y:S05]  /*9640*/  @!P0 BRA `(.L_x_187) ;  /* 0xfffffffc00f08947 */ /* 0x004fea000383ffff */
[----:B------:R-:W-:Y:S05]  /*9650*/  BRA `(.L_x_188) ;  /* 0xffffffa000487947 */ /* 0x000fea000383ffff */
.L_x_65:
[----:B------:R-:W-:-:S07]  /*9660*/  MOV R0, UR5 ;  /* 0x0000000500007c02 */ /* 0x000fce0008000f00 */
.L_x_189:
[----:B-1----:R1:W2:Y:S02]  /*9670*/  SYNCS.PHASECHK.TRANS64.TRYWAIT P0, [R0+URZ], R3 ;  /* 0x00000003000075a7 */ /* 0x0022a400080011ff */
[----:B--2---:R-:W-:Y:S05]  /*9680*/  @!P0 NANOSLEEP.SYNCS 0x989680 ;  /* 0x009896800000895d */ /* 0x004fea0003900000 */
[----:B------:R-:W2:Y:S02]  /*9690*/  @!P0 SYNCS.PHASECHK.TRANS64 P0, [R0+URZ], R3 ;  /* 0x00000003000085a7 */ /* 0x000ea400080010ff */
[----:B--2---:R-:W-:Y:S05]  /*96a0*/  @!P0 BRA `(.L_x_189) ;  /* 0xfffffffc00f08947 */ /* 0x004fea000383ffff */
[----:B------:R-:W-:Y:S05]  /*96b0*/  BRA `(.L_x_190) ;  /* 0xffffffa000547947 */ /* 0x000fea000383ffff */
.L_x_66:
[----:B------:R-:W-:-:S07]  /*96c0*/  MOV R0, UR5 ;  /* 0x0000000500007c02 */ /* 0x000fce0008000f00 */
.L_x_191:
[----:B-1----:R1:W2:Y:S02]  /*96d0*/  SYNCS.PHASECHK.TRANS64.TRYWAIT P0, [R0+URZ], R3 ;  /* 0x00000003000075a7 */ /* 0x0022a400080011ff */
[----:B--2---:R-:W-:Y:S05]  /*96e0*/  @!P0 NANOSLEEP.SYNCS 0x989680 ;  /* 0x009896800000895d */ /* 0x004fea0003900000 */
[----:B------:R-:W2:Y:S02]  /*96f0*/  @!P0 SYNCS.PHASECHK.TRANS64 P0, [R0+URZ], R3 ;  /* 0x00000003000085a7 */ /* 0x000ea400080010ff */
[----:B--2---:R-:W-:Y:S05]  /*9700*/  @!P0 BRA `(.L_x_191) ;  /* 0xfffffffc00f08947 */ /* 0x004fea000383ffff */
[----:B------:R-:W-:Y:S05]  /*9710*/  BRA `(.L_x_192) ;  /* 0xffffffa000607947 */ /* 0x000fea000383ffff */
.L_x_67:
[----:B------:R-:W-:-:S07]  /*9720*/  MOV R0, UR5 ;  /* 0x0000000500007c02 */ /* 0x000fce0008000f00 */
.L_x_193:
[----:B-1----:R1:W2:Y:S02]  /*9730*/  SYNCS.PHASECHK.TRANS64.TRYWAIT P0, [R0+URZ], R3 ;  /* 0x00000003000075a7 */ /* 0x0022a400080011ff */
[----:B--2---:R-:W-:Y:S05]  /*9740*/  @!P0 NANOSLEEP.SYNCS 0x989680 ;  /* 0x009896800000895d */ /* 0x004fea0003900000 */
[----:B------:R-:W2:Y:S02]  /*9750*/  @!P0 SYNCS.PHASECHK.TRANS64 P0, [R0+URZ], R3 ;  /* 0x00000003000085a7 */ /* 0x000ea400080010ff */
[----:B--2---:R-:W-:Y:S05]  /*9760*/  @!P0 BRA `(.L_x_193) ;  /* 0xfffffffc00f08947 */ /* 0x004fea000383ffff */
[----:B------:R-:W-:Y:S05]  /*9770*/  BRA `(.L_x_194) ;  /* 0xffffffa0006c7947 */ /* 0x000fea000383ffff */
.L_x_68:
[----:B------:R-:W-:-:S07]  /*9780*/  MOV R0, UR5 ;  /* 0x0000000500007c02 */ /* 0x000fce0008000f00 */
.L_x_195:
[----:B-1----:R1:W2:Y:S02]  /*9790*/  SYNCS.PHASECHK.TRANS64.TRYWAIT P0, [R0+URZ], R3 ;  /* 0x00000003000075a7 */ /* 0x0022a400080011ff */
[----:B--2---:R-:W-:Y:S05]  /*97a0*/  @!P0 NANOSLEEP.SYNCS 0x989680 ;  /* 0x009896800000895d */ /* 0x004fea0003900000 */
[----:B------:R-:W2:Y:S02]  /*97b0*/  @!P0 SYNCS.PHASECHK.TRANS64 P0, [R0+URZ], R3 ;  /* 0x00000003000085a7 */ /* 0x000ea400080010ff */
[----:B--2---:R-:W-:Y:S05]  /*97c0*/  @!P0 BRA `(.L_x_195) ;  /* 0xfffffffc00f08947 */ /* 0x004fea000383ffff */
[----:B------:R-:W-:Y:S05]  /*97d0*/  BRA `(.L_x_196) ;  /* 0xffffffa000787947 */ /* 0x000fea000383ffff */
.L_x_69:
[----:B------:R-:W-:-:S07]  /*97e0*/  MOV R0, UR5 ;  /* 0x0000000500007c02 */ /* 0x000fce0008000f00 */
.L_x_197:
[----:B-1----:R1:W2:Y:S02]  /*97f0*/  SYNCS.PHASECHK.TRANS64.TRYWAIT P0, [R0+URZ], R3 ;  /* 0x00000003000075a7 */ /* 0x0022a400080011ff */
[----:B--2---:R-:W-:Y:S05]  /*9800*/  @!P0 NANOSLEEP.SYNCS 0x989680 ;  /* 0x009896800000895d */ /* 0x004fea0003900000 */
[----:B------:R-:W2:Y:S02]  /*9810*/  @!P0 SYNCS.PHASECHK.TRANS64 P0, [R0+URZ], R3 ;  /* 0x00000003000085a7 */ /* 0x000ea400080010ff */
[----:B--2---:R-:W-:Y:S05]  /*9820*/  @!P0 BRA `(.L_x_197) ;  /* 0xfffffffc00f08947 */ /* 0x004fea000383ffff */
[----:B------:R-:W-:Y:S05]  /*9830*/  BRA `(.L_x_198) ;  /* 0xffffffa000847947 */ /* 0x000fea000383ffff */
.L_x_70:
[----:B------:R-:W-:-:S07]  /*9840*/  MOV R0, UR5 ;  /* 0x0000000500007c02 */ /* 0x000fce0008000f00 */
.L_x_199:
[----:B-1----:R1:W2:Y:S02]  /*9850*/  SYNCS.PHASECHK.TRANS64.TRYWAIT P0, [R0+URZ], R3 ;  /* 0x00000003000075a7 */ /* 0x0022a400080011ff */
[----:B--2---:R-:W-:Y:S05]  /*9860*/  @!P0 NANOSLEEP.SYNCS 0x989680 ;  /* 0x009896800000895d */ /* 0x004fea0003900000 */
[----:B------:R-:W2:Y:S02]  /*9870*/  @!P0 SYNCS.PHASECHK.TRANS64 P0, [R0+URZ], R3 ;  /* 0x00000003000085a7 */ /* 0x000ea400080010ff */
[----:B--2---:R-:W-:Y:S05]  /*9880*/  @!P0 BRA `(.L_x_199) ;  /* 0xfffffffc00f08947 */ /* 0x004fea000383ffff */
[----:B------:R-:W-:Y:S05]  /*9890*/  BRA `(.L_x_200) ;  /* 0xffffffa000907947 */ /* 0x000fea000383ffff */
.L_x_71:
[----:B------:R-:W-:-:S07]  /*98a0*/  MOV R0, UR5 ;  /* 0x0000000500007c02 */ /* 0x000fce0008000f00 */
.L_x_201:
[----:B-1----:R1:W2:Y:S02]  /*98b0*/  SYNCS.PHASECHK.TRANS64.TRYWAIT P0, [R0+URZ], R3 ;  /* 0x00000003000075a7 */ /* 0x0022a400080011ff */
[----:B--2---:R-:W-:Y:S05]  /*98c0*/  @!P0 NANOSLEEP.SYNCS 0x989680 ;  /* 0x009896800000895d */ /* 0x004fea0003900000 */
[----:B------:R-:W2:Y:S02]  /*98d0*/  @!P0 SYNCS.PHASECHK.TRANS64 P0, [R0+URZ], R3 ;  /* 0x00000003000085a7 */ /* 0x000ea400080010ff */
[----:B--2---:R-:W-:Y:S05]  /*98e0*/  @!P0 BRA `(.L_x_201) ;  /* 0xfffffffc00f08947 */ /* 0x004fea000383ffff */
[----:B------:R-:W-:Y:S05]  /*98f0*/  BRA `(.L_x_202) ;  /* 0xffffffa0009c7947 */ /* 0x000fea000383ffff */
.L_x_72:
[----:B------:R-:W-:-:S07]  /*9900*/  MOV R0, UR5 ;  /* 0x0000000500007c02 */ /* 0x000fce0008000f00 */
.L_x_203:
[----:B-1----:R1:W2:Y:S02]  /*9910*/  SYNCS.PHASECHK.TRANS64.TRYWAIT P0, [R0+URZ], R3 ;  /* 0x00000003000075a7 */ /* 0x0022a400080011ff */
[----:B--2---:R-:W-:Y:S05]  /*9920*/  @!P0 NANOSLEEP.SYNCS 0x989680 ;  /* 0x009896800000895d */ /* 0x004fea0003900000 */
[----:B------:R-:W2:Y:S02]  /*9930*/  @!P0 SYNCS.PHASECHK.TRANS64 P0, [R0+URZ], R3 ;  /* 0x00000003000085a7 */ /* 0x000ea400080010ff */
[----:B--2---:R-:W-:Y:S05]  /*9940*/  @!P0 BRA `(.L_x_203) ;  /* 0xfffffffc00f08947 */ /* 0x004fea000383ffff */
[----:B------:R-:W-:Y:S05]  /*9950*/  BRA `(.L_x_204) ;  /* 0xffffffa000a87947 */ /* 0x000fea000383ffff */
.L_x_73:
[----:B------:R-:W-:-:S07]  /*9960*/  MOV R0, UR5 ;  /* 0x0000000500007c02 */ /* 0x000fce0008000f00 */
.L_x_205:
[----:B-1----:R1:W2:Y:S02]  /*9970*/  SYNCS.PHASECHK.TRANS64.TRYWAIT P0, [R0+URZ], R3 ;  /* 0x00000003000075a7 */ /* 0x0022a400080011ff */
[----:B--2---:R-:W-:Y:S05]  /*9980*/  @!P0 NANOSLEEP.SYNCS 0x989680 ;  /* 0x009896800000895d */ /* 0x004fea0003900000 */
[----:B------:R-:W2:Y:S02]  /*9990*/  @!P0 SYNCS.PHASECHK.TRANS64 P0, [R0+URZ], R3 ;  /* 0x00000003000085a7 */ /* 0x000ea400080010ff */
[----:B--2---:R-:W-:Y:S05]  /*99a0*/  @!P0 BRA `(.L_x_205) ;  /* 0xfffffffc00f08947 */ /* 0x004fea000383ffff */
[----:B------:R-:W-:Y:S05]  /*99b0*/  BRA `(.L_x_206) ;  /* 0xffffffa000b47947 */ /* 0x000fea000383ffff */
.L_x_74:
[----:B------:R-:W-:-:S07]  /*99c0*/  MOV R0, UR5 ;  /* 0x0000000500007c02 */ /* 0x000fce0008000f00 */
.L_x_207:
[----:B-1----:R1:W2:Y:S02]  /*99d0*/  SYNCS.PHASECHK.TRANS64.TRYWAIT P0, [R0+URZ], R3 ;  /* 0x00000003000075a7 */ /* 0x0022a400080011ff */
[----:B--2---:R-:W-:Y:S05]  /*99e0*/  @!P0 NANOSLEEP.SYNCS 0x989680 ;  /* 0x009896800000895d */ /* 0x004fea0003900000 */
[----:B------:R-:W2:Y:S02]  /*99f0*/  @!P0 SYNCS.PHASECHK.TRANS64 P0, [R0+URZ], R3 ;  /* 0x00000003000085a7 */ /* 0x000ea400080010ff */
[----:B--2---:R-:W-:Y:S05]  /*9a00*/  @!P0 BRA `(.L_x_207) ;  /* 0xfffffffc00f08947 */ /* 0x004fea000383ffff */
[----:B------:R-:W-:Y:S05]  /*9a10*/  BRA `(.L_x_208) ;  /* 0xffffffa000c07947 */ /* 0x000fea000383ffff */
.L_x_75:
[----:B------:R-:W-:-:S07]  /*9a20*/  MOV R0, UR5 ;  /* 0x0000000500007c02 */ /* 0x000fce0008000f00 */
.L_x_209:
[----:B-1----:R1:W2:Y:S02]  /*9a30*/  SYNCS.PHASECHK.TRANS64.TRYWAIT P0, [R0+URZ], R3 ;  /* 0x00000003000075a7 */ /* 0x0022a400080011ff */
[----:B--2---:R-:W-:Y:S05]  /*9a40*/  @!P0 NANOSLEEP.SYNCS 0x989680 ;  /* 0x009896800000895d */ /* 0x004fea0003900000 */
[----:B------:R-:W2:Y:S02]  /*9a50*/  @!P0 SYNCS.PHASECHK.TRANS64 P0, [R0+URZ], R3 ;  /* 0x00000003000085a7 */ /* 0x000ea400080010ff */
[----:B--2---:R-:W-:Y:S05]  /*9a60*/  @!P0 BRA `(.L_x_209) ;  /* 0xfffffffc00f08947 */ /* 0x004fea000383ffff */
[----:B------:R-:W-:Y:S05]  /*9a70*/  BRA `(.L_x_210) ;  /* 0xffffffa000cc7947 */ /* 0x000fea000383ffff */
.L_x_76:
[----:B------:R-:W-:-:S07]  /*9a80*/  MOV R0, UR5 ;  /* 0x0000000500007c02 */ /* 0x000fce0008000f00 */
.L_x_211:
[----:B-1----:R1:W2:Y:S02]  /*9a90*/  SYNCS.PHASECHK.TRANS64.TRYWAIT P0, [R0+URZ], R3 ;  /* 0x00000003000075a7 */ /* 0x0022a400080011ff */
[----:B--2---:R-:W-:Y:S05]  /*9aa0*/  @!P0 NANOSLEEP.SYNCS 0x989680 ;  /* 0x009896800000895d */ /* 0x004fea0003900000 */
[----:B------:R-:W2:Y:S02]  /*9ab0*/  @!P0 SYNCS.PHASECHK.TRANS64 P0, [R0+URZ], R3 ;  /* 0x00000003000085a7 */ /* 0x000ea400080010ff */
[----:B--2---:R-:W-:Y:S05]  /*9ac0*/  @!P0 BRA `(.L_x_211) ;  /* 0xfffffffc00f08947 */ /* 0x004fea000383ffff */
[----:B------:R-:W-:Y:S05]  /*9ad0*/  BRA `(.L_x_212) ;  /* 0xffffffa000d87947 */ /* 0x000fea000383ffff */
.L_x_79:
[----:B--2---:R2:W3:Y:S02]  /*9ae0*/  SYNCS.PHASECHK.TRANS64.TRYWAIT P0, [R2+URZ+0x2b0], R5 ;  /* 0x0002b005020075a7 */ /* 0x0044e400080011ff */
[----:B---3--:R-:W-:Y:S05]  /*9af0*/  @!P0 NANOSLEEP.SYNCS 0x989680 ;  /* 0x009896800000895d */ /* 0x008fea0003900000 */
[----:B------:R-:W3:Y:S02]  /*9b00*/  @!P0 SYNCS.PHASECHK.TRANS64 P0, [R2+URZ+0x2b0], R5 ;  /* 0x0002b005020085a7 */ /* 0x000ee400080010ff */
[----:B---3--:R-:W-:Y:S05]  /*9b10*/  @!P0 BRA `(.L_x_79) ;  /* 0xfffffffc00f08947 */ /* 0x008fea000383ffff */
[----:B------:R-:W-:Y:S05]  /*9b20*/  BRA `(.L_x_213) ;  /* 0xffffffa4003c7947 */ /* 0x000fea000383ffff */
.L_x_80:
[----:B------:R-:W-:-:S07]  /*9b30*/  MOV R2, UR4 ;  /* 0x0000000400027c02 */ /* 0x000fce0008000f00 */
.L_x_214:
[----:B--2---:R2:W3:Y:S02]  /*9b40*/  SYNCS.PHASECHK.TRANS64.TRYWAIT P0, [R2+URZ+0x260], R5 ;  /* 0x00026005020075a7 */ /* 0x0044e400080011ff */
[----:B---3--:R-:W-:Y:S05]  /*9b50*/  @!P0 NANOSLEEP.SYNCS 0x989680 ;  /* 0x009896800000895d */ /* 0x008fea0003900000 */
[----:B------:R-:W3:Y:S02]  /*9b60*/  @!P0 SYNCS.PHASECHK.TRANS64 P0, [R2+URZ+0x260], R5 ;  /* 0x00026005020085a7 */ /* 0x000ee400080010ff */
[----:B---3--:R-:W-:Y:S05]  /*9b70*/  @!P0 BRA `(.L_x_214) ;  /* 0xfffffffc00f08947 */ /* 0x008fea000383ffff */
[----:B------:R-:W-:Y:S05]  /*9b80*/  BRA `(.L_x_215) ;  /* 0xffffffa4004c7947 */ /* 0x000fea000383ffff */
.L_x_81:
[----:B--2---:R2:W3:Y:S02]  /*9b90*/  SYNCS.PHASECHK.TRANS64.TRYWAIT P1, [R2+URZ+0x250], R5 ;  /* 0x00025005020075a7 */ /* 0x0044e400080211ff */
[----:B---3--:R-:W-:Y:S05]  /*9ba0*/  @!P1 NANOSLEEP.SYNCS 0x989680 ;  /* 0x009896800000995d */ /* 0x008fea0003900000 */
[----:B------:R-:W3:Y:S02]  /*9bb0*/  @!P1 SYNCS.PHASECHK.TRANS64 P1, [R2+URZ+0x250], R5 ;  /* 0x00025005020095a7 */ /* 0x000ee400080210ff */
[----:B---3--:R-:W-:Y:S05]  /*9bc0*/  @!P1 BRA `(.L_x_81) ;  /* 0xfffffffc00f09947 */ /* 0x008fea000383ffff */
[----:B------:R-:W-:Y:S05]  /*9bd0*/  BRA `(.L_x_216) ;  /* 0xffffffa4007c7947 */ /* 0x000fea000383ffff */
.L_x_84:
[----:B------:R-:W-:-:S07]  /*9be0*/  MOV R0, UR4 ;  /* 0x0000000400007c02 */ /* 0x000fce0008000f00 */
.L_x_217:
[----:B--2---:R2:W3:Y:S02]  /*9bf0*/  SYNCS.PHASECHK.TRANS64.TRYWAIT P0, [R0+URZ+0x260], R3 ;  /* 0x00026003000075a7 */ /* 0x0044e400080011ff */
[----:B---3--:R-:W-:Y:S05]  /*9c00*/  @!P0 NANOSLEEP.SYNCS 0x989680 ;  /* 0x009896800000895d */ /* 0x008fea0003900000 */
[----:B------:R-:W3:Y:S02]  /*9c10*/  @!P0 SYNCS.PHASECHK.TRANS64 P0, [R0+URZ+0x260], R3 ;  /* 0x00026003000085a7 */ /* 0x000ee400080010ff */
[----:B---3--:R-:W-:Y:S05]  /*9c20*/  @!P0 BRA `(.L_x_217) ;  /* 0xfffffffc00f08947 */ /* 0x008fea000383ffff */
[----:B------:R-:W-:Y:S05]  /*9c30*/  BRA `(.L_x_83) ;  /* 0xffffffa400d07947 */ /* 0x000fea000383ffff */
.L_x_91:
[----:B-1----:R1:W2:Y:S02]  /*9c40*/  SYNCS.PHASECHK.TRANS64.TRYWAIT P1, [R0+URZ+0x250], R5 ;  /* 0x00025005000075a7 */ /* 0x0022a400080211ff */
[----:B--2---:R-:W-:Y:S05]  /*9c50*/  @!P1 NANOSLEEP.SYNCS 0x989680 ;  /* 0x009896800000995d */ /* 0x004fea0003900000 */
[----:B------:R-:W2:Y:S02]  /*9c60*/  @!P1 SYNCS.PHASECHK.TRANS64 P1, [R0+URZ+0x250], R5 ;  /* 0x00025005000095a7 */ /* 0x000ea400080210ff */
[----:B--2---:R-:W-:Y:S05]  /*9c70*/  @!P1 BRA `(.L_x_91) ;  /* 0xfffffffc00f09947 */ /* 0x004fea000383ffff */
[----:B------:R-:W-:Y:S05]  /*9c80*/  BRA `(.L_x_218) ;  /* 0xffffffac00307947 */ /* 0x000fea000383ffff */
.L_x_92:
[----:B------:R-:W-:-:S07]  /*9c90*/  MOV R3, UR19 ;  /* 0x0000001300037c02 */ /* 0x000fce0008000f00 */
.L_x_219:
[----:B-1----:R1:W2:Y:S02]  /*9ca0*/  SYNCS.PHASECHK.TRANS64.TRYWAIT P0, [R3+URZ+0x290], R0 ;  /* 0x00029000030075a7 */ /* 0x0022a400080011ff */
[----:B--2---:R-:W-:Y:S05]  /*9cb0*/  @!P0 NANOSLEEP.SYNCS 0x989680 ;  /* 0x009896800000895d */ /* 0x004fea0003900000 */
[----:B------:R-:W2:Y:S02]  /*9cc0*/  @!P0 SYNCS.PHASECHK.TRANS64 P0, [R3+URZ+0x290], R0 ;  /* 0x00029000030085a7 */ /* 0x000ea400080010ff */
[----:B--2---:R-:W-:Y:S05]  /*9cd0*/  @!P0 BRA `(.L_x_219) ;  /* 0xfffffffc00f08947 */ /* 0x004fea000383ffff */
[----:B------:R-:W-:Y:S05]  /*9ce0*/  BRA `(.L_x_220) ;  /* 0xffffffac00647947 */ /* 0x000fea000383ffff */
.L_x_95:
[----:B------:R-:W-:Y:S07]  /*9cf0*/  MOV R0, UR6 ;  /* 0x0000000600007c02 */ /* 0x000fee0008000f00 */
.L_x_221:
[----:B-1----:R1:W2:Y:S02]  /*9d00*/  SYNCS.PHASECHK.TRANS64.TRYWAIT P0, [R0+URZ], R3 ;  /* 0x00000003000075a7 */ /* 0x0022a400080011ff */
[----:B--2---:R-:W-:Y:S05]  /*9d10*/  @!P0 NANOSLEEP.SYNCS 0x989680 ;  /* 0x009896800000895d */ /* 0x004fea0003900000 */
[----:B------:R-:W2:Y:S02]  /*9d20*/  @!P0 SYNCS.PHASECHK.TRANS64 P0, [R0+URZ], R3 ;  /* 0x00000003000085a7 */ /* 0x000ea400080010ff */
[----:B--2---:R-:W-:Y:S05]  /*9d30*/  @!P0 BRA `(.L_x_221) ;  /* 0xfffffffc00f08947 */ /* 0x004fea000383ffff */
[----:B------:R-:W-:Y:S05]  /*9d40*/  BRA `(.L_x_94) ;  /* 0xffffffac009c7947 */ /* 0x000fea000383ffff */
.L_x_98:
[----:B------:R-:W-:-:S07]  /*9d50*/  MOV R0, UR4 ;  /* 0x0000000400007c02 */ /* 0x000fce0008000f00 */
.L_x_222:
[----:B--2---:R2:W4:Y:S02]  /*9d60*/  SYNCS.PHASECHK.TRANS64.TRYWAIT P0, [R0+URZ], R3 ;  /* 0x00000003000075a7 */ /* 0x00452400080011ff */
[----:B----4-:R-:W-:Y:S05]  /*9d70*/  @!P0 NANOSLEEP.SYNCS 0x989680 ;  /* 0x009896800000895d */ /* 0x010fea0003900000 */
[----:B------:R-:W4:Y:S02]  /*9d80*/  @!P0 SYNCS.PHASECHK.TRANS64 P0, [R0+URZ], R3 ;  /* 0x00000003000085a7 */ /* 0x000f2400080010ff */
[----:B----4-:R-:W-:Y:S05]  /*9d90*/  @!P0 BRA `(.L_x_222) ;  /* 0xfffffffc00f08947 */ /* 0x010fea000383ffff */
[----:B------:R-:W-:Y:S05]  /*9da0*/  BRA `(.L_x_223) ;  /* 0xffffffb0003c7947 */ /* 0x000fea000383ffff */
.L_x_99:
[----:B------:R-:W-:-:S07]  /*9db0*/  MOV R0, UR5 ;  /* 0x0000000500007c02 */ /* 0x000fce0008000f00 */
.L_x_224:
[----:B-1----:R1:W2:Y:S02]  /*9dc0*/  SYNCS.PHASECHK.TRANS64.TRYWAIT P0, [R0+URZ], R3 ;  /* 0x00000003000075a7 */ /* 0x0022a400080011ff */
[----:B--2---:R-:W-:Y:S05]  /*9dd0*/  @!P0 NANOSLEEP.SYNCS 0x989680 ;  /* 0x009896800000895d */ /* 0x004fea0003900000 */
[----:B------:R-:W2:Y:S02]  /*9de0*/  @!P0 SYNCS.PHASECHK.TRANS64 P0, [R0+URZ], R3 ;  /* 0x00000003000085a7 */ /* 0x000ea400080010ff */
[----:B--2---:R-:W-:Y:S05]  /*9df0*/  @!P0 BRA `(.L_x_224) ;  /* 0xfffffffc00f08947 */ /* 0x004fea000383ffff */
[----:B------:R-:W-:Y:S05]  /*9e00*/  BRA `(.L_x_225) ;  /* 0xffffffb000487947 */ /* 0x000fea000383ffff */
.L_x_100:
[----:B------:R-:W-:-:S07]  /*9e10*/  MOV R0, UR5 ;  /* 0x0000000500007c02 */ /* 0x000fce0008000f00 */
.L_x_226:
[----:B-1----:R1:W2:Y:S02]  /*9e20*/  SYNCS.PHASECHK.TRANS64.TRYWAIT P0, [R0+URZ], R3 ;  /* 0x00000003000075a7 */ /* 0x0022a400080011ff */
[----:B--2---:R-:W-:Y:S05]  /*9e30*/  @!P0 NANOSLEEP.SYNCS 0x989680 ;  /* 0x009896800000895d */ /* 0x004fea0003900000 */
[----:B------:R-:W2:Y:S02]  /*9e40*/  @!P0 SYNCS.PHASECHK.TRANS64 P0, [R0+URZ], R3 ;  /* 0x00000003000085a7 */ /* 0x000ea400080010ff */
[----:B--2---:R-:W-:Y:S05]  /*9e50*/  @!P0 BRA `(.L_x_226) ;  /* 0xfffffffc00f08947 */ /* 0x004fea000383ffff */
[----:B------:R-:W-:Y:S05]  /*9e60*/  BRA `(.L_x_227) ;  /* 0xffffffb000547947 */ /* 0x000fea000383ffff */
.L_x_101:
[----:B------:R-:W-:-:S07]  /*9e70*/  MOV R0, UR4 ;  /* 0x0000000400007c02 */ /* 0x000fce0008000f00 */
.L_x_228:
[----:B-1----:R1:W2:Y:S02]  /*9e80*/  SYNCS.PHASECHK.TRANS64.TRYWAIT P0, [R0+URZ], R3 ;  /* 0x00000003000075a7 */ /* 0x0022a400080011ff */
[----:B--2---:R-:W-:Y:S05]  /*9e90*/  @!P0 NANOSLEEP.SYNCS 0x989680 ;  /* 0x009896800000895d */ /* 0x004fea0003900000 */
[----:B------:R-:W2:Y:S02]  /*9ea0*/  @!P0 SYNCS.PHASECHK.TRANS64 P0, [R0+URZ], R3 ;  /* 0x00000003000085a7 */ /* 0x000ea400080010ff */
[----:B--2---:R-:W-:Y:S05]  /*9eb0*/  @!P0 BRA `(.L_x_228) ;  /* 0xfffffffc00f08947 */ /* 0x004fea000383ffff */
[----:B------:R-:W-:Y:S05]  /*9ec0*/  BRA `(.L_x_229) ;  /* 0xffffffb000607947 */ /* 0x000fea000383ffff */
.L_x_106:
[----:B--2---:R2:W3:Y:S02]  /*9ed0*/  SYNCS.PHASECHK.TRANS64.TRYWAIT P0, [R12+URZ+0x250], R9 ;  /* 0x000250090c0075a7 */ /* 0x0044e400080011ff */
[----:B---3--:R-:W-:Y:S05]  /*9ee0*/  @!P0 NANOSLEEP.SYNCS 0x989680 ;  /* 0x009896800000895d */ /* 0x008fea0003900000 */
[----:B------:R-:W3:Y:S02]  /*9ef0*/  @!P0 SYNCS.PHASECHK.TRANS64 P0, [R12+URZ+0x250], R9 ;  /* 0x000250090c0085a7 */ /* 0x000ee400080010ff */
[----:B---3--:R-:W-:Y:S05]  /*9f00*/  @!P0 BRA `(.L_x_106) ;  /* 0xfffffffc00f08947 */ /* 0x008fea000383ffff */
[----:B------:R-:W-:Y:S05]  /*9f10*/  BRA `(.L_x_230) ;  /* 0xffffffb400807947 */ /* 0x000fea000383ffff */
.L_x_109:
[----:B------:R-:W-:Y:S07]  /*9f20*/  MOV R0, UR21 ;  /* 0x0000001500007c02 */ /* 0x000fee0008000f00 */
.L_x_231:
[----:B--2---:R2:W3:Y:S02]  /*9f30*/  SYNCS.PHASECHK.TRANS64.TRYWAIT P2, [R0+URZ+0x248], R11 ;  /* 0x0002480b000075a7 */ /* 0x0044e400080411ff */
[----:B---3--:R-:W-:Y:S05]  /*9f40*/  @!P2 NANOSLEEP.SYNCS 0x989680 ;  /* 0x009896800000a95d */ /* 0x008fea0003900000 */
[----:B------:R-:W3:Y:S02]  /*9f50*/  @!P2 SYNCS.PHASECHK.TRANS64 P2, [R0+URZ+0x248], R11 ;  /* 0x0002480b0000a5a7 */ /* 0x000ee400080410ff */
[----:B---3--:R-:W-:Y:S05]  /*9f60*/  @!P2 BRA `(.L_x_231) ;  /* 0xfffffffc00f0a947 */ /* 0x008fea000383ffff */
[----:B------:R-:W-:Y:S05]  /*9f70*/  BRA `(.L_x_108) ;  /* 0xffffffb800e87947 */ /* 0x000fea000383ffff */
.L_x_112:
[----:B--2---:R-:W-:Y:S07]  /*9f80*/  MOV R0, UR21 ;  /* 0x0000001500007c02 */ /* 0x004fee0008000f00 */
.L_x_232:
[----:B--2---:R2:W3:Y:S02]  /*9f90*/  SYNCS.PHASECHK.TRANS64.TRYWAIT P0, [R0+URZ+0x230], R9 ;  /* 0x00023009000075a7 */ /* 0x0044e400080011ff */
[----:B---3--:R-:W-:Y:S05]  /*9fa0*/  @!P0 NANOSLEEP.SYNCS 0x989680 ;  /* 0x009896800000895d */ /* 0x008fea0003900000 */
[----:B------:R-:W3:Y:S02]  /*9fb0*/  @!P0 SYNCS.PHASECHK.TRANS64 P0, [R0+URZ+0x230], R9 ;  /* 0x00023009000085a7 */ /* 0x000ee400080010ff */
[----:B---3--:R-:W-:Y:S05]  /*9fc0*/  @!P0 BRA `(.L_x_232) ;  /* 0xfffffffc00f08947 */ /* 0x008fea000383ffff */
[----:B------:R-:W-:Y:S05]  /*9fd0*/  BRA `(.L_x_233) ;  /* 0xffffffbc00447947 */ /* 0x000fea000383ffff */
.L_x_113:
[----:B------:R-:W-:Y:S07]  /*9fe0*/  MOV R0, UR21 ;  /* 0x0000001500007c02 */ /* 0x000fee0008000f00 */
.L_x_234:
[----:B--2---:R2:W3:Y:S02]  /*9ff0*/  SYNCS.PHASECHK.TRANS64.TRYWAIT P0, [R0+URZ+0x238], R9 ;  /* 0x00023809000075a7 */ /* 0x0044e400080011ff */
[----:B---3--:R-:W-:Y:S05]  /*a000*/  @!P0 NANOSLEEP.SYNCS 0x989680 ;  /* 0x009896800000895d */ /* 0x008fea0003900000 */
[----:B------:R-:W3:Y:S02]  /*a010*/  @!P0 SYNCS.PHASECHK.TRANS64 P0, [R0+URZ+0x238], R9 ;  /* 0x00023809000085a7 */ /* 0x000ee400080010ff */
[----:B---3--:R-:W-:Y:S05]  /*a020*/  @!P0 BRA `(.L_x_234) ;  /* 0xfffffffc00f08947 */ /* 0x008fea000383ffff */
[----:B------:R-:W-:Y:S05]  /*a030*/  BRA `(.L_x_235) ;  /* 0xffffffbc007c7947 */ /* 0x000fea000383ffff */
.L_x_115:
[----:B------:R-:W-:-:S07]  /*a040*/  MOV R0, UR21 ;  /* 0x0000001500007c02 */ /* 0x000fce0008000f00 */
.L_x_236:
[----:B---3--:R3:W4:Y:S02]  /*a050*/  SYNCS.PHASECHK.TRANS64.TRYWAIT P0, [R0+URZ+0x230], R3 ;  /* 0x00023003000075a7 */ /* 0x00872400080011ff */
[----:B----4-:R-:W-:Y:S05]  /*a060*/  @!P0 NANOSLEEP.SYNCS 0x989680 ;  /* 0x009896800000895d */ /* 0x010fea0003900000 */
[----:B------:R-:W4:Y:S02]  /*a070*/  @!P0 SYNCS.PHASECHK.TRANS64 P0, [R0+URZ+0x230], R3 ;  /* 0x00023003000085a7 */ /* 0x000f2400080010ff */
[----:B----4-:R-:W-:Y:S05]  /*a080*/  @!P0 BRA `(.L_x_236) ;  /* 0xfffffffc00f08947 */ /* 0x010fea000383ffff */
[----:B------:R-:W-:Y:S05]  /*a090*/  BRA `(.L_x_237) ;  /* 0xffffffbc00ec7947 */ /* 0x000fea000383ffff */
.L_x_117:
[----:B-1----:R1:W2:Y:S02]  /*a0a0*/  SYNCS.PHASECHK.TRANS64.TRYWAIT P0, [R3+URZ+0x250], R0 ;  /* 0x00025000030075a7 */ /* 0x0022a400080011ff */
[----:B--2---:R-:W-:Y:S05]  /*a0b0*/  @!P0 NANOSLEEP.SYNCS 0x989680 ;  /* 0x009896800000895d */ /* 0x004fea0003900000 */
[----:B------:R-:W2:Y:S02]  /*a0c0*/  @!P0 SYNCS.PHASECHK.TRANS64 P0, [R3+URZ+0x250], R0 ;  /* 0x00025000030085a7 */ /* 0x000ea400080010ff */
[----:B--2---:R-:W-:Y:S05]  /*a0d0*/  @!P0 BRA `(.L_x_117) ;  /* 0xfffffffc00f08947 */ /* 0x004fea000383ffff */
[----:B------:R-:W-:Y:S05]  /*a0e0*/  BRA `(.L_x_238) ;  /* 0xffffffc000b47947 */ /* 0x000fea000383ffff */
.L_x_128:
[----:B--2---:R2:W1:Y:S02]  /*a0f0*/  SYNCS.PHASECHK.TRANS64.TRYWAIT P1, [R2+URZ+0x220], R5 ;  /* 0x00022005020075a7 */ /* 0x00446400080211ff */
[----:B-1----:R-:W-:Y:S05]  /*a100*/  @!P1 NANOSLEEP.SYNCS 0x989680 ;  /* 0x009896800000995d */ /* 0x002fea0003900000 */
[----:B------:R-:W1:Y:S02]  /*a110*/  @!P1 SYNCS.PHASECHK.TRANS64 P1, [R2+URZ+0x220], R5 ;  /* 0x00022005020095a7 */ /* 0x000e6400080210ff */
[----:B-1----:R-:W-:Y:S05]  /*a120*/  @!P1 BRA `(.L_x_128) ;  /* 0xfffffffc00f09947 */ /* 0x002fea000383ffff */
[----:B------:R-:W-:Y:S05]  /*a130*/  BRA `(.L_x_127) ;  /* 0xffffffd000287947 */ /* 0x000fea000383ffff */
.L_x_130:
[----:B--2---:R2:W4:Y:S02]  /*a140*/  SYNCS.PHASECHK.TRANS64.TRYWAIT P0, [R100+URZ+0x270], R3 ;  /* 0x00027003640075a7 */ /* 0x00452400080011ff */
[----:B----4-:R-:W-:Y:S05]  /*a150*/  @!P0 NANOSLEEP.SYNCS 0x989680 ;  /* 0x009896800000895d */ /* 0x010fea0003900000 */
[----:B------:R-:W4:Y:S02]  /*a160*/  @!P0 SYNCS.PHASECHK.TRANS64 P0, [R100+URZ+0x270], R3 ;  /* 0x00027003640085a7 */ /* 0x000f2400080010ff */
[----:B----4-:R-:W-:Y:S05]  /*a170*/  @!P0 BRA `(.L_x_130) ;  /* 0xfffffffc00f08947 */ /* 0x010fea000383ffff */
[----:B------:R-:W-:Y:S05]  /*a180*/  BRA `(.L_x_129) ;  /* 0xffffffd000787947 */ /* 0x000fea000383ffff */
.L_x_138:
[----:B---3--:R3:W4:Y:S02]  /*a190*/  SYNCS.PHASECHK.TRANS64.TRYWAIT P0, [R109+URZ+0x220], R4 ;  /* 0x000220046d0075a7 */ /* 0x00872400080011ff */
[----:B----4-:R-:W-:Y:S05]  /*a1a0*/  @!P0 NANOSLEEP.SYNCS 0x989680 ;  /* 0x009896800000895d */ /* 0x010fea0003900000 */
[----:B------:R-:W4:Y:S02]  /*a1b0*/  @!P0 SYNCS.PHASECHK.TRANS64 P0, [R109+URZ+0x220], R4 ;  /* 0x000220046d0085a7 */ /* 0x000f2400080010ff */
[----:B----4-:R-:W-:Y:S05]  /*a1c0*/  @!P0 BRA `(.L_x_138) ;  /* 0xfffffffc00f08947 */ /* 0x010fea000383ffff */
[----:B------:R-:W-:Y:S05]  /*a1d0*/  BRA `(.L_x_137) ;  /* 0xffffffdc006c7947 */ /* 0x000fea000383ffff */
        .weak           $__internal_0_$__cuda_sm10x_tcgen05_guardrail_trap_col_being_dealloced_not_returned_by_alloc
        .type           $__internal_0_$__cuda_sm10x_tcgen05_guardrail_trap_col_being_dealloced_not_returned_by_alloc,@function
        .size           $__internal_0_$__cuda_sm10x_tcgen05_guardrail_trap_col_being_dealloced_not_returned_by_alloc,($__internal_1_$__cuda_sm10x_tcgen05_guardrail_trap_phase_invalid_during_alloc - $__internal_0_$__cuda_sm10x_tcgen05_guardrail_trap_col_being_dealloced_not_returned_by_alloc)
$__internal_0_$__cuda_sm10x_tcgen05_guardrail_trap_col_being_dealloced_not_returned_by_alloc:
[----:B------:R-:W-:Y:S05]  /*a1e0*/  BPT.TRAP 0x1 ;  /* 0x000000040000795c */ /* 0x000fea0000300000 */
[----:B------:R-:W-:-:S04]  /*a1f0*/  HFMA2 R3, -RZ, RZ, 0, 0 ;  /* 0x00000000ff037431 */ /* 0x000fc800000001ff */
[----:B------:R-:W-:Y:S05]  /*a200*/  RET.REL.NODEC R2 `(_ZN7cutlass13device_kernelINS_4gemm6kernel13GemmUniversalIN4cute5tupleIJiiiiEEENS1_10collective13CollectiveMmaINS1_35MainloopSm100TmaUmmaWarpSpecializedILi34ELi2ELi4ENS5_IJNS4_1CILi2EEESB_NSA_ILi1EEEEEEEENS5_IJNSA_ILi64EEENSA_ILi128EEENSA_ILi32EEEEEENS_12float_e5m2_tENS5_IJlSC_lEEESJ_SK_NS4_8TiledMMAINS4_8MMA_AtomIJNS4_10MMA_TraitsINS4_19SM100_MMA_F8F6F4_SSEJSJ_SJ_fSF_SG_NS4_17integral_constantINS4_4UMMA5MajorELSR_0EEESS_NSP_INSQ_7ScaleInELST_0EEESU_EEEEEENS4_6LayoutINS5_IJSC_SC_SC_EEENS5_IJNSA_ILi0EEESZ_SZ_EEEEENS5_IJNS4_10UnderscoreES12_S12_EEEEENS4_23SM90_TMA_LOAD_MULTICASTENS4_14ComposedLayoutINS4_7SwizzleILi1ELi4ELi3EEENS4_18smem_ptr_flag_bitsILi8EEENSX_INS5_IJNSA_ILi8EEESH_EEENS5_IJSH_SC_EEEEEEEvNS4_8identityES15_S1F_vS1G_EENS_8epilogue10collective18CollectiveEpilogueINS1I_23Sm100TmaWarpSpecializedILi2ELi2ELi32ELb0ELb0EEEJSI_NS5_IJNSX_ISF_SC_EES1N_EEESJ_SK_SJ_SK_NS1I_6fusion15FusionCallbacksIS1M_NS1P_17LinearCombinationISJ_fSJ_fLNS_15FloatRoundStyleE2EEESI_S1O_JEEENS4_5SM1004TMEM4LOAD26SM100_TMEM_LOAD_16dp32b32xENS4_13SM90_TMA_LOADENS16_INS17_ILi2ELi4ELi3EEES1A_NSX_INS5_IJS1B_SF_EEENS5_IJSF_SC_EEEEEEENS4_39AutoVectorizingCopyWithAssumedAlignmentILi128EEENS4_14SM90_TMA_STOREES24_S26_S26_EEEvvEEEEvNT_6ParamsE) ;  /* 0xffffff5c027c7950 */ /* 0x000fea0003c3ffff */
        .weak           $__internal_1_$__cuda_sm10x_tcgen05_guardrail_trap_phase_invalid_during_alloc
        .type           $__internal_1_$__cuda_sm10x_tcgen05_guardrail_trap_phase_invalid_during_alloc,@function
        .size           $__internal_1_$__cuda_sm10x_tcgen05_guardrail_trap_phase_invalid_during_alloc,($__internal_2_$__cuda_sm10x_tcgen05_guardrail_trap_unallocated_columns_being_dealloced - $__internal_1_$__cuda_sm10x_tcgen05_guardrail_trap_phase_invalid_during_alloc)
$__internal_1_$__cuda_sm10x_tcgen05_guardrail_trap_phase_invalid_during_alloc:
[----:B------:R-:W-:Y:S05]  /*a210*/  BPT.TRAP 0x1 ;  /* 0x000000040000795c */ /* 0x000fea0000300000 */
[----:B------:R-:W-:-:S04]  /*a220*/  MOV R5, 0x0 ;  /* 0x0000000000057802 */ /* 0x000fc80000000f00 */
[----:B------:R-:W-:Y:S05]  /*a230*/  RET.REL.NODEC R4 `(_ZN7cutlass13device_kernelINS_4gemm6kernel13GemmUniversalIN4cute5tupleIJiiiiEEENS1_10collective13CollectiveMmaINS1_35MainloopSm100TmaUmmaWarpSpecializedILi34ELi2ELi4ENS5_IJNS4_1CILi2EEESB_NSA_ILi1EEEEEEEENS5_IJNSA_ILi64EEENSA_ILi128EEENSA_ILi32EEEEEENS_12float_e5m2_tENS5_IJlSC_lEEESJ_SK_NS4_8TiledMMAINS4_8MMA_AtomIJNS4_10MMA_TraitsINS4_19SM100_MMA_F8F6F4_SSEJSJ_SJ_fSF_SG_NS4_17integral_constantINS4_4UMMA5MajorELSR_0EEESS_NSP_INSQ_7ScaleInELST_0EEESU_EEEEEENS4_6LayoutINS5_IJSC_SC_SC_EEENS5_IJNSA_ILi0EEESZ_SZ_EEEEENS5_IJNS4_10UnderscoreES12_S12_EEEEENS4_23SM90_TMA_LOAD_MULTICASTENS4_14ComposedLayoutINS4_7SwizzleILi1ELi4ELi3EEENS4_18smem_ptr_flag_bitsILi8EEENSX_INS5_IJNSA_ILi8EEESH_EEENS5_IJSH_SC_EEEEEEEvNS4_8identityES15_S1F_vS1G_EENS_8epilogue10collective18CollectiveEpilogueINS1I_23Sm100TmaWarpSpecializedILi2ELi2ELi32ELb0ELb0EEEJSI_NS5_IJNSX_ISF_SC_EES1N_EEESJ_SK_SJ_SK_NS1I_6fusion15FusionCallbacksIS1M_NS1P_17LinearCombinationISJ_fSJ_fLNS_15FloatRoundStyleE2EEESI_S1O_JEEENS4_5SM1004TMEM4LOAD26SM100_TMEM_LOAD_16dp32b32xENS4_13SM90_TMA_LOADENS16_INS17_ILi2ELi4ELi3EEES1A_NSX_INS5_IJS1B_SF_EEENS5_IJSF_SC_EEEEEEENS4_39AutoVectorizingCopyWithAssumedAlignmentILi128EEENS4_14SM90_TMA_STOREES24_S26_S26_EEEvvEEEEvNT_6ParamsE) ;  /* 0xffffff5c04707950 */ /* 0x000fea0003c3ffff */
        .weak           $__internal_2_$__cuda_sm10x_tcgen05_guardrail_trap_unallocated_columns_being_dealloced
        .type           $__internal_2_$__cuda_sm10x_tcgen05_guardrail_trap_unallocated_columns_being_dealloced,@function
        .size           $__internal_2_$__cuda_sm10x_tcgen05_guardrail_trap_unallocated_columns_being_dealloced,(.L_x_240 - $__internal_2_$__cuda_sm10x_tcgen05_guardrail_trap_unallocated_columns_being_dealloced)
$__internal_2_$__cuda_sm10x_tcgen05_guardrail_trap_unallocated_columns_being_dealloced:
[----:B------:R-:W-:Y:S05]  /*a240*/  BPT.TRAP 0x1 ;  /* 0x000000040000795c */ /* 0x000fea0000300000 */
[----:B------:R-:W-:-:S04]  /*a250*/  HFMA2 R3, -RZ, RZ, 0, 0 ;  /* 0x00000000ff037431 */ /* 0x000fc800000001ff */
[----:B------:R-:W-:Y:S05]  /*a260*/  RET.REL.NODEC R2 `(_ZN7cutlass13device_kernelINS_4gemm6kernel13GemmUniversalIN4cute5tupleIJiiiiEEENS1_10collective13CollectiveMmaINS1_35MainloopSm100TmaUmmaWarpSpecializedILi34ELi2ELi4ENS5_IJNS4_1CILi2EEESB_NSA_ILi1EEEEEEEENS5_IJNSA_ILi64EEENSA_ILi128EEENSA_ILi32EEEEEENS_12float_e5m2_tENS5_IJlSC_lEEESJ_SK_NS4_8TiledMMAINS4_8MMA_AtomIJNS4_10MMA_TraitsINS4_19SM100_MMA_F8F6F4_SSEJSJ_SJ_fSF_SG_NS4_17integral_constantINS4_4UMMA5MajorELSR_0EEESS_NSP_INSQ_7ScaleInELST_0EEESU_EEEEEENS4_6LayoutINS5_IJSC_SC_SC_EEENS5_IJNSA_ILi0EEESZ_SZ_EEEEENS5_IJNS4_10UnderscoreES12_S12_EEEEENS4_23SM90_TMA_LOAD_MULTICASTENS4_14ComposedLayoutINS4_7SwizzleILi1ELi4ELi3EEENS4_18smem_ptr_flag_bitsILi8EEENSX_INS5_IJNSA_ILi8EEESH_EEENS5_IJSH_SC_EEEEEEEvNS4_8identityES15_S1F_vS1G_EENS_8epilogue10collective18CollectiveEpilogueINS1I_23Sm100TmaWarpSpecializedILi2ELi2ELi32ELb0ELb0EEEJSI_NS5_IJNSX_ISF_SC_EES1N_EEESJ_SK_SJ_SK_NS1I_6fusion15FusionCallbacksIS1M_NS1P_17LinearCombinationISJ_fSJ_fLNS_15FloatRoundStyleE2EEESI_S1O_JEEENS4_5SM1004TMEM4LOAD26SM100_TMEM_LOAD_16dp32b32xENS4_13SM90_TMA_LOADENS16_INS17_ILi2ELi4ELi3EEES1A_NSX_INS5_IJS1B_SF_EEENS5_IJSF_SC_EEEEEEENS4_39AutoVectorizingCopyWithAssumedAlignmentILi128EEENS4_14SM90_TMA_STOREES24_S26_S26_EEEvvEEEEvNT_6ParamsE) ;  /* 0xffffff5c02647950 */ /* 0x000fea0003c3ffff */
.L_x_239:
[----:B------:R-:W-:-:S00]  /*a270*/  BRA `(.L_x_239) ;  /* 0xfffffffc00fc7947 */ /* 0x000fc0000383ffff */
[----:B------:R-:W-:-:S00]  /*a280*/  NOP ;  /* 0x0000000000007918 */ /* 0x000fc00000000000 */
[----:B------:R-:W-:-:S00]  /*a290*/  NOP ;  /* 0x0000000000007918 */ /* 0x000fc00000000000 */
[----:B------:R-:W-:-:S00]  /*a2a0*/  NOP ;  /* 0x0000000000007918 */ /* 0x000fc00000000000 */
[----:B------:R-:W-:-:S00]  /*a2b0*/  NOP ;  /* 0x0000000000007918 */ /* 0x000fc00000000000 */
[----:B------:R-:W-:-:S00]  /*a2c0*/  NOP ;  /* 0x0000000000007918 */ /* 0x000fc00000000000 */
[----:B------:R-:W-:-:S00]  /*a2d0*/  NOP ;  /* 0x0000000000007918 */ /* 0x000fc00000000000 */
[----:B------:R-:W-:-:S00]  /*a2e0*/  NOP ;  /* 0x0000000000007918 */ /* 0x000fc00000000000 */
[----:B------:R-:W-:-:S00]  /*a2f0*/  NOP ;  /* 0x0000000000007918 */ /* 0x000fc00000000000 */
.L_x_240:


//--------------------- .nv.global.init           --------------------------
	.section	.nv.global.init,"aw",@progbits
.nv.global.init:
	.type		$str$27,@object
	.size		$str$27,($str$28 - $str$27)
$str$27:
        /*0000*/ 	.byte	0x28, 0x61, 0x64, 0x64, 0x72, 0x65, 0x73, 0x73, 0x20, 0x26, 0x20, 0x6d, 0x61, 0x73, 0x6b, 0x29
        /*0010*/ 	.byte	0x20, 0x3d, 0x3d, 0x20, 0x30, 0x00
	.type		$str$28,@object
	.size		$str$28,($str$26 - $str$28)
$str$28:
        /*0016*/ 	.byte	0x2f, 0x74, 0x6d, 0x70, 0x2f, 0x63, 0x75, 0x74, 0x6c, 0x61, 0x73, 0x73, 0x5f, 0x73, 0x77, 0x65
        /*0026*/ 	.byte	0x65, 0x70, 0x5f, 0x73, 0x72, 0x63, 0x2f, 0x69, 0x6e, 0x63, 0x6c, 0x75, 0x64, 0x65, 0x2f, 0x63
        /*0036*/ 	.byte	0x75, 0x74, 0x65, 0x2f, 0x70, 0x6f, 0x69, 0x6e, 0x74, 0x65, 0x72, 0x5f, 0x66, 0x6c, 0x61, 0x67
        /*0046*/ 	.byte	0x67, 0x65, 0x64, 0x2e, 0x68, 0x70, 0x70, 0x00
	.type		$str$26,@object
	.size		$str$26,($str$25 - $str$26)
$str$26:
        /*004e*/ 	.byte	0x2f, 0x74, 0x6d, 0x70, 0x2f, 0x63, 0x75, 0x74, 0x6c, 0x61, 0x73, 0x73, 0x5f, 0x73, 0x77, 0x65
        /*005e*/ 	.byte	0x65, 0x70, 0x5f, 0x73, 0x72, 0x63, 0x2f, 0x69, 0x6e, 0x63, 0x6c, 0x75, 0x64, 0x65, 0x2f, 0x63
        /*006e*/ 	.byte	0x75, 0x74, 0x65, 0x2f, 0x61, 0x74, 0x6f, 0x6d, 0x2f, 0x63, 0x6f, 0x70, 0x79, 0x5f, 0x74, 0x72
        /*007e*/ 	.byte	0x61, 0x69, 0x74, 0x73, 0x5f, 0x73, 0x6d, 0x31, 0x30, 0x30, 0x2e, 0x68, 0x70, 0x70, 0x00
	.type		$str$25,@object
	.size		$str$25,(__unnamed_1 - $str$25)
$str$25:
        /*008d*/ 	.byte	0x28, 0x28, 0x75, 0x69, 0x6e, 0x74, 0x33, 0x32, 0x5f, 0x74, 0x28, 0x74, 0x68, 0x72, 0x65, 0x61
        /*009d*/ 	.byte	0x64, 0x49, 0x64, 0x78, 0x2e, 0x78, 0x29, 0x20, 0x2f, 0x20, 0x33, 0x32, 0x29, 0x20, 0x25, 0x20
        /*00ad*/ 	.byte	0x34, 0x29, 0x20, 0x3d, 0x3d, 0x20, 0x28, 0x28, 0x28, 0x74, 0x6d, 0x65, 0x6d, 0x5f, 0x61, 0x64
        /*00bd*/ 	.byte	0x64, 0x72, 0x20, 0x3e, 0x3e, 0x20, 0x31, 0x36, 0x29, 0x20, 0x2f, 0x20, 0x33, 0x32, 0x29, 0x20
        /*00cd*/ 	.byte	0x25, 0x20, 0x34, 0x29, 0x00
	.type		__unnamed_1,@object
	.size		__unnamed_1,(__unnamed_2 - __unnamed_1)
__unnamed_1:
        /*00d2*/ 	.byte	0x61, 0x75, 0x74, 0x6f, 0x20, 0x63, 0x75, 0x74, 0x65, 0x3a, 0x3a, 0x61, 0x73, 0x5f, 0x70, 0x6f
        /* <DEDUP_REMOVED lines=24> */
        /*0262*/ 	.byte	0x3c, 0x34, 0x30, 0x39, 0x36, 0x3e, 0x3e, 0x3e, 0x3e, 0x5d, 0x00
	.type		__unnamed_2,@object
	.size		__unnamed_2,(.L_2 - __unnamed_2)
__unnamed_2:
        /* <DEDUP_REMOVED lines=40> */
        /*04ed*/ 	.byte	0x74, 0x65, 0x3a, 0x3a, 0x43, 0x3c, 0x30, 0x3e, 0x3e, 0x3e, 0x3e, 0x5d, 0x00
.L_2:


//--------------------- .nv.shared._ZN7cutlass13device_kernelINS_4gemm6kernel13GemmUniversalIN4cute5tupleIJiiiiEEENS1_10collective13CollectiveMmaINS1_35MainloopSm100TmaUmmaWarpSpecializedILi34ELi2ELi4ENS5_IJNS4_1CILi2EEESB_NSA_ILi1EEEEEEEENS5_IJNSA_ILi64EEENSA_ILi128EEENSA_ILi32EEEEEENS_12float_e5m2_tENS5_IJlSC_lEEESJ_SK_NS4_8TiledMMAINS4_8MMA_AtomIJNS4_10MMA_TraitsINS4_19SM100_MMA_F8F6F4_SSEJSJ_SJ_fSF_SG_NS4_17integral_constantINS4_4UMMA5MajorELSR_0EEESS_NSP_INSQ_7ScaleInELST_0EEESU_EEEEEENS4_6LayoutINS5_IJSC_SC_SC_EEENS5_IJNSA_ILi0EEESZ_SZ_EEEEENS5_IJNS4_10UnderscoreES12_S12_EEEEENS4_23SM90_TMA_LOAD_MULTICASTENS4_14ComposedLayoutINS4_7SwizzleILi1ELi4ELi3EEENS4_18smem_ptr_flag_bitsILi8EEENSX_INS5_IJNSA_ILi8EEESH_EEENS5_IJSH_SC_EEEEEEEvNS4_8identityES15_S1F_vS1G_EENS_8epilogue10collective18CollectiveEpilogueINS1I_23Sm100TmaWarpSpecializedILi2ELi2ELi32ELb0ELb0EEEJSI_NS5_IJNSX_ISF_SC_EES1N_EEESJ_SK_SJ_SK_NS1I_6fusion15FusionCallbacksIS1M_NS1P_17LinearCombinationISJ_fSJ_fLNS_15FloatRoundStyleE2EEESI_S1O_JEEENS4_5SM1004TMEM4LOAD26SM100_TMEM_LOAD_16dp32b32xENS4_13SM90_TMA_LOADENS16_INS17_ILi2ELi4ELi3EEES1A_NSX_INS5_IJS1B_SF_EEENS5_IJSF_SC_EEEEEEENS4_39AutoVectorizingCopyWithAssumedAlignmentILi128EEENS4_14SM90_TMA_STOREES24_S26_S26_EEEvvEEEEvNT_6ParamsE --------------------------
	.section	.nv.shared._ZN7cutlass13device_kernelINS_4gemm6kernel13GemmUniversalIN4cute5tupleIJiiiiEEENS1_10collective13CollectiveMmaINS1_35MainloopSm100TmaUmmaWarpSpecializedILi34ELi2ELi4ENS5_IJNS4_1CILi2EEESB_NSA_ILi1EEEEEEEENS5_IJNSA_ILi64EEENSA_ILi128EEENSA_ILi32EEEEEENS_12float_e5m2_tENS5_IJlSC_lEEESJ_SK_NS4_8TiledMMAINS4_8MMA_AtomIJNS4_10MMA_TraitsINS4_19SM100_MMA_F8F6F4_SSEJSJ_SJ_fSF_SG_NS4_17integral_constantINS4_4UMMA5MajorELSR_0EEESS_NSP_INSQ_7ScaleInELST_0EEESU_EEEEEENS4_6LayoutINS5_IJSC_SC_SC_EEENS5_IJNSA_ILi0EEESZ_SZ_EEEEENS5_IJNS4_10UnderscoreES12_S12_EEEEENS4_23SM90_TMA_LOAD_MULTICASTENS4_14ComposedLayoutINS4_7SwizzleILi1ELi4ELi3EEENS4_18smem_ptr_flag_bitsILi8EEENSX_INS5_IJNSA_ILi8EEESH_EEENS5_IJSH_SC_EEEEEEEvNS4_8identityES15_S1F_vS1G_EENS_8epilogue10collective18CollectiveEpilogueINS1I_23Sm100TmaWarpSpecializedILi2ELi2ELi32ELb0ELb0EEEJSI_NS5_IJNSX_ISF_SC_EES1N_EEESJ_SK_SJ_SK_NS1I_6fusion15FusionCallbacksIS1M_NS1P_17LinearCombinationISJ_fSJ_fLNS_15FloatRoundStyleE2EEESI_S1O_JEEENS4_5SM1004TMEM4LOAD26SM100_TMEM_LOAD_16dp32b32xENS4_13SM90_TMA_LOADENS16_INS17_ILi2ELi4ELi3EEES1A_NSX_INS5_IJS1B_SF_EEENS5_IJSF_SC_EEEEEEENS4_39AutoVectorizingCopyWithAssumedAlignmentILi128EEENS4_14SM90_TMA_STOREES24_S26_S26_EEEvvEEEEvNT_6ParamsE,"aw",@nobits
	.sectionflags	@""
	.align	16
	.zero		1024


//--------------------- .nv.shared.reserved.0     --------------------------
	.section	.nv.shared.reserved.0,"aw",@nobits
	.weak		__nv_reservedSMEM_offset_0_alias
	.size		__nv_reservedSMEM_offset_0_alias, 0, 64
	.other		__nv_reservedSMEM_offset_0_alias,@"STO_CUDA_RESERVED_SHARED STV_DEFAULT"
__nv_reservedSMEM_offset_0_alias:
	.zero		0
.nv.shared.reserved.0:
	.zero		64
	.weak		__nv_reservedSMEM_tcgen05_partition
	.type		__nv_reservedSMEM_tcgen05_partition,@object
	.size		__nv_reservedSMEM_tcgen05_partition,(.L_0 - __nv_reservedSMEM_tcgen05_partition)
__nv_reservedSMEM_tcgen05_partition:
	.zero		32
.L_0:


//--------------------- .nv.global                --------------------------
	.section	.nv.global,"aw",@nobits
.nv.global:
	.type		_ZN40_INTERNAL_db5bf749_4_k_cu_84adebdc_271734cute1_E,@object
	.size		_ZN40_INTERNAL_db5bf749_4_k_cu_84adebdc_271734cute1_E,(_ZN40_INTERNAL_db5bf749_4_k_cu_84adebdc_271734cuda3std3__45__cpo6cbeginE - _ZN40_INTERNAL_db5bf749_4_k_cu_84adebdc_271734cute1_E)
_ZN40_INTERNAL_db5bf749_4_k_cu_84adebdc_271734cute1_E:
	.zero		1
	.type		_ZN40_INTERNAL_db5bf749_4_k_cu_84adebdc_271734cuda3std3__45__cpo6cbeginE,@object
	.size		_ZN40_INTERNAL_db5bf749_4_k_cu_84adebdc_271734cuda3std3__45__cpo6cbeginE,(_ZN40_INTERNAL_db5bf749_4_k_cu_84adebdc_271734cuda3std3__48in_placeE - _ZN40_INTERNAL_db5bf749_4_k_cu_84adebdc_271734cuda3std3__45__cpo6cbeginE)
_ZN40_INTERNAL_db5bf749_4_k_cu_84adebdc_271734cuda3std3__45__cpo6cbeginE:
	.zero		1
	.type		_ZN40_INTERNAL_db5bf749_4_k_cu_84adebdc_271734cuda3std3__48in_placeE,@object
	.size		_ZN40_INTERNAL_db5bf749_4_k_cu_84adebdc_271734cuda3std3__48in_placeE,(_ZN40_INTERNAL_db5bf749_4_k_cu_84adebdc_271734cuda3std6ranges3__45__cpo9iter_moveE - _ZN40_INTERNAL_db5bf749_4_k_cu_84adebdc_271734cuda3std3__48in_placeE)
_ZN40_INTERNAL_db5bf749_4_k_cu_84adebdc_271734cuda3std3__48in_placeE:
	.zero		1
	.type		_ZN40_INTERNAL_db5bf749_4_k_cu_84adebdc_271734cuda3std6ranges3__45__cpo9iter_moveE,@object
	.size		_ZN40_INTERNAL_db5bf749_4_k_cu_84adebdc_271734cuda3std6ranges3__45__cpo9iter_moveE,(_ZN40_INTERNAL_db5bf749_4_k_cu_84adebdc_271734cuda3std3__45__cpo5beginE - _ZN40_INTERNAL_db5bf749_4_k_cu_84adebdc_271734cuda3std6ranges3__45__cpo9iter_moveE)
_ZN40_INTERNAL_db5bf749_4_k_cu_84adebdc_271734cuda3std6ranges3__45__cpo9iter_moveE:
	.zero		1
	.type		_ZN40_INTERNAL_db5bf749_4_k_cu_84adebdc_271734cuda3std3__45__cpo5beginE,@object
	.size		_ZN40_INTERNAL_db5bf749_4_k_cu_84adebdc_271734cuda3std3__45__cpo5beginE,(_ZN40_INTERNAL_db5bf749_4_k_cu_84adebdc_271734cuda3std3__442_GLOBAL__N__db5bf749_4_k_cu_84adebdc_271736ignoreE - _ZN40_INTERNAL_db5bf749_4_k_cu_84adebdc_271734cuda3std3__45__cpo5beginE)
_ZN40_INTERNAL_db5bf749_4_k_cu_84adebdc_271734cuda3std3__45__cpo5beginE:
	.zero		1
	.type		_ZN40_INTERNAL_db5bf749_4_k_cu_84adebdc_271734cuda3std3__442_GLOBAL__N__db5bf749_4_k_cu_84adebdc_271736ignoreE,@object
	.size		_ZN40_INTERNAL_db5bf749_4_k_cu_84adebdc_271734cuda3std3__442_GLOBAL__N__db5bf749_4_k_cu_84adebdc_271736ignoreE,(_ZN40_INTERNAL_db5bf749_4_k_cu_84adebdc_271734cute7productE - _ZN40_INTERNAL_db5bf749_4_k_cu_84adebdc_271734cuda3std3__442_GLOBAL__N__db5bf749_4_k_cu_84adebdc_271736ignoreE)
_ZN40_INTERNAL_db5bf749_4_k_cu_84adebdc_271734cuda3std3__442_GLOBAL__N__db5bf749_4_k_cu_84adebdc_271736ignoreE:
	.zero		1
	.type		_ZN40_INTERNAL_db5bf749_4_k_cu_84adebdc_271734cute7productE,@object
	.size		_ZN40_INTERNAL_db5bf749_4_k_cu_84adebdc_271734cute7productE,(_ZN40_INTERNAL_db5bf749_4_k_cu_84adebdc_271734cuda3std3__45__cpo3endE - _ZN40_INTERNAL_db5bf749_4_k_cu_84adebdc_271734cute7productE)
_ZN40_INTERNAL_db5bf749_4_k_cu_84adebdc_271734cute7productE:
	.zero		1
	.type		_ZN40_INTERNAL_db5bf749_4_k_cu_84adebdc_271734cuda3std3__45__cpo3endE,@object
	.size		_ZN40_INTERNAL_db5bf749_4_k_cu_84adebdc_271734cuda3std3__45__cpo3endE,(_ZN40_INTERNAL_db5bf749_4_k_cu_84adebdc_271734cuda3std3__419piecewise_constructE - _ZN40_INTERNAL_db5bf749_4_k_cu_84adebdc_271734cuda3std3__45__cpo3endE)
_ZN40_INTERNAL_db5bf749_4_k_cu_84adebdc_271734cuda3std3__45__cpo3endE:
	.zero		1
	.type		_ZN40_INTERNAL_db5bf749_4_k_cu_84adebdc_271734cuda3std3__419piecewise_constructE,@object
	.size		_ZN40_INTERNAL_db5bf749_4_k_cu_84adebdc_271734cuda3std3__419piecewise_constructE,(_ZN40_INTERNAL_db5bf749_4_k_cu_84adebdc_271734cuda3std3__45__cpo4cendE - _ZN40_INTERNAL_db5bf749_4_k_cu_84adebdc_271734cuda3std3__419piecewise_constructE)
_ZN40_INTERNAL_db5bf749_4_k_cu_84adebdc_271734cuda3std3__419piecewise_constructE:
	.zero		1
	.type		_ZN40_INTERNAL_db5bf749_4_k_cu_84adebdc_271734cuda3std3__45__cpo4cendE,@object
	.size		_ZN40_INTERNAL_db5bf749_4_k_cu_84adebdc_271734cuda3std3__45__cpo4cendE,(_ZN40_INTERNAL_db5bf749_4_k_cu_84adebdc_271734cuda3std6ranges3__45__cpo4swapE - _ZN40_INTERNAL_db5bf749_4_k_cu_84adebdc_271734cuda3std3__45__cpo4cendE)
_ZN40_INTERNAL_db5bf749_4_k_cu_84adebdc_271734cuda3std3__45__cpo4cendE:
	.zero		1
	.type		_ZN40_INTERNAL_db5bf749_4_k_cu_84adebdc_271734cuda3std6ranges3__45__cpo4swapE,@object
	.size		_ZN40_INTERNAL_db5bf749_4_k_cu_84adebdc_271734cuda3std6ranges3__45__cpo4swapE,(.L_10 - _ZN40_INTERNAL_db5bf749_4_k_cu_84adebdc_271734cuda3std6ranges3__45__cpo4swapE)
_ZN40_INTERNAL_db5bf749_4_k_cu_84adebdc_271734cuda3std6ranges3__45__cpo4swapE:
	.zero		1
.L_10:


//--------------------- .nv.constant0._ZN7cutlass13device_kernelINS_4gemm6kernel13GemmUniversalIN4cute5tupleIJiiiiEEENS1_10collective13CollectiveMmaINS1_35MainloopSm100TmaUmmaWarpSpecializedILi34ELi2ELi4ENS5_IJNS4_1CILi2EEESB_NSA_ILi1EEEEEEEENS5_IJNSA_ILi64EEENSA_ILi128EEENSA_ILi32EEEEEENS_12float_e5m2_tENS5_IJlSC_lEEESJ_SK_NS4_8TiledMMAINS4_8MMA_AtomIJNS4_10MMA_TraitsINS4_19SM100_MMA_F8F6F4_SSEJSJ_SJ_fSF_SG_NS4_17integral_constantINS4_4UMMA5MajorELSR_0EEESS_NSP_INSQ_7ScaleInELST_0EEESU_EEEEEENS4_6LayoutINS5_IJSC_SC_SC_EEENS5_IJNSA_ILi0EEESZ_SZ_EEEEENS5_IJNS4_10UnderscoreES12_S12_EEEEENS4_23SM90_TMA_LOAD_MULTICASTENS4_14ComposedLayoutINS4_7SwizzleILi1ELi4ELi3EEENS4_18smem_ptr_flag_bitsILi8EEENSX_INS5_IJNSA_ILi8EEESH_EEENS5_IJSH_SC_EEEEEEEvNS4_8identityES15_S1F_vS1G_EENS_8epilogue10collective18CollectiveEpilogueINS1I_23Sm100TmaWarpSpecializedILi2ELi2ELi32ELb0ELb0EEEJSI_NS5_IJNSX_ISF_SC_EES1N_EEESJ_SK_SJ_SK_NS1I_6fusion15FusionCallbacksIS1M_NS1P_17LinearCombinationISJ_fSJ_fLNS_15FloatRoundStyleE2EEESI_S1O_JEEENS4_5SM1004TMEM4LOAD26SM100_TMEM_LOAD_16dp32b32xENS4_13SM90_TMA_LOADENS16_INS17_ILi2ELi4ELi3EEES1A_NSX_INS5_IJS1B_SF_EEENS5_IJSF_SC_EEEEEEENS4_39AutoVectorizingCopyWithAssumedAlignmentILi128EEENS4_14SM90_TMA_STOREES24_S26_S26_EEEvvEEEEvNT_6ParamsE --------------------------
	.section	.nv.constant0._ZN7cutlass13device_kernelINS_4gemm6kernel13GemmUniversalIN4cute5tupleIJiiiiEEENS1_10collective13CollectiveMmaINS1_35MainloopSm100TmaUmmaWarpSpecializedILi34ELi2ELi4ENS5_IJNS4_1CILi2EEESB_NSA_ILi1EEEEEEEENS5_IJNSA_ILi64EEENSA_ILi128EEENSA_ILi32EEEEEENS_12float_e5m2_tENS5_IJlSC_lEEESJ_SK_NS4_8TiledMMAINS4_8MMA_AtomIJNS4_10MMA_TraitsINS4_19SM100_MMA_F8F6F4_SSEJSJ_SJ_fSF_SG_NS4_17integral_constantINS4_4UMMA5MajorELSR_0EEESS_NSP_INSQ_7ScaleInELST_0EEESU_EEEEEENS4_6LayoutINS5_IJSC_SC_SC_EEENS5_IJNSA_ILi0EEESZ_SZ_EEEEENS5_IJNS4_10UnderscoreES12_S12_EEEEENS4_23SM90_TMA_LOAD_MULTICASTENS4_14ComposedLayoutINS4_7SwizzleILi1ELi4ELi3EEENS4_18smem_ptr_flag_bitsILi8EEENSX_INS5_IJNSA_ILi8EEESH_EEENS5_IJSH_SC_EEEEEEEvNS4_8identityES15_S1F_vS1G_EENS_8epilogue10collective18CollectiveEpilogueINS1I_23Sm100TmaWarpSpecializedILi2ELi2ELi32ELb0ELb0EEEJSI_NS5_IJNSX_ISF_SC_EES1N_EEESJ_SK_SJ_SK_NS1I_6fusion15FusionCallbacksIS1M_NS1P_17LinearCombinationISJ_fSJ_fLNS_15FloatRoundStyleE2EEESI_S1O_JEEENS4_5SM1004TMEM4LOAD26SM100_TMEM_LOAD_16dp32b32xENS4_13SM90_TMA_LOADENS16_INS17_ILi2ELi4ELi3EEES1A_NSX_INS5_IJS1B_SF_EEENS5_IJSF_SC_EEEEEEENS4_39AutoVectorizingCopyWithAssumedAlignmentILi128EEENS4_14SM90_TMA_STOREES24_S26_S26_EEEvvEEEEvNT_6ParamsE,"a",@progbits
	.sectionflags	@""
	.align	4
.nv.constant0._ZN7cutlass13device_kernelINS_4gemm6kernel13GemmUniversalIN4cute5tupleIJiiiiEEENS1_10collective13CollectiveMmaINS1_35MainloopSm100TmaUmmaWarpSpecializedILi34ELi2ELi4ENS5_IJNS4_1CILi2EEESB_NSA_ILi1EEEEEEEENS5_IJNSA_ILi64EEENSA_ILi128EEENSA_ILi32EEEEEENS_12float_e5m2_tENS5_IJlSC_lEEESJ_SK_NS4_8TiledMMAINS4_8MMA_AtomIJNS4_10MMA_TraitsINS4_19SM100_MMA_F8F6F4_SSEJSJ_SJ_fSF_SG_NS4_17integral_constantINS4_4UMMA5MajorELSR_0EEESS_NSP_INSQ_7ScaleInELST_0EEESU_EEEEEENS4_6LayoutINS5_IJSC_SC_SC_EEENS5_IJNSA_ILi0EEESZ_SZ_EEEEENS5_IJNS4_10UnderscoreES12_S12_EEEEENS4_23SM90_TMA_LOAD_MULTICASTENS4_14ComposedLayoutINS4_7SwizzleILi1ELi4ELi3EEENS4_18smem_ptr_flag_bitsILi8EEENSX_INS5_IJNSA_ILi8EEESH_EEENS5_IJSH_SC_EEEEEEEvNS4_8identityES15_S1F_vS1G_EENS_8epilogue10collective18CollectiveEpilogueINS1I_23Sm100TmaWarpSpecializedILi2ELi2ELi32ELb0ELb0EEEJSI_NS5_IJNSX_ISF_SC_EES1N_EEESJ_SK_SJ_SK_NS1I_6fusion15FusionCallbacksIS1M_NS1P_17LinearCombinationISJ_fSJ_fLNS_15FloatRoundStyleE2EEESI_S1O_JEEENS4_5SM1004TMEM4LOAD26SM100_TMEM_LOAD_16dp32b32xENS4_13SM90_TMA_LOADENS16_INS17_ILi2ELi4ELi3EEES1A_NSX_INS5_IJS1B_SF_EEENS5_IJSF_SC_EEEEEEENS4_39AutoVectorizingCopyWithAssumedAlignmentILi128EEENS4_14SM90_TMA_STOREES24_S26_S26_EEEvvEEEEvNT_6ParamsE:
	.zero		2944


//--------------------- SYMBOLS --------------------------

	.type		.nv.reservedSmem.offset0,@object
	.size		.nv.reservedSmem.offset0,0x4
	.type		.nv.reservedSmem.cap,@object
	.size		.nv.reservedSmem.cap,0x4
	.type		__assertfail,@function
